	.target	sm_90a

	.elftype	@"ET_EXEC"


//--------------------- .note.nv.tkinfo           --------------------------
	.section	.note.nv.tkinfo,"",@"SHT_NOTE"
	.sectionflags	@"SHF_NOTE_NV_TKINFO"
	.tkinfo
        /*0018*/ 	.word	0x00000002
        /*0030*/ 	.string	""
        /*0030*/ 	.string	"ptxas"
        /*0030*/ 	.string	"Cuda compilation tools, release 13.0, V13.0.88"
        /*0030*/ 	.string	"Build cuda_13.0.r13.0/compiler.36424714_0"
        /*0030*/ 	.string	"-arch sm_90a -m 64 "



//--------------------- .note.nv.cuinfo           --------------------------
	.section	.note.nv.cuinfo,"",@"SHT_NOTE"
	.sectionflags	@"SHF_NOTE_NV_CUINFO"
        /*0018*/ 	.short	0x0002
        /*001a*/ 	.short	0x005a
        /*001c*/ 	.short	0x0082
	.zero		2


//--------------------- .nv.info                  --------------------------
	.section	.nv.info,"",@"SHT_CUDA_INFO"
	.align	4


	//----- nvinfo : EIATTR_REGCOUNT
	.align		4
        /*0000*/ 	.byte	0x04, 0x2f
        /*0002*/ 	.short	(.L_15 - .L_14)
	.align		4
.L_14:
        /*0004*/ 	.word	index@(_ZN7cutlass13device_kernelINS_4gemm6kernel13GemmUniversalIN4cute5tupleIJiiiiEEENS1_10collective13CollectiveMmaINS1_34MainloopSm90TmaGmmaWarpSpecializedILi4ENS5_IJNS4_1CILi1EEESB_SB_EEENS1_35KernelTmaWarpSpecializedCooperativeEEENS5_IJNSA_ILi192EEENSA_ILi32EEENSA_ILi128EEEEEENS_6half_tENS5_IJlSB_lEEESJ_SK_NS4_8TiledMMAINS4_8MMA_AtomIJNS4_4SM904GMMA25MMA_64x32x16_F32F16F16_SSILNSO_5MajorE0ELSQ_0ELNSO_7ScaleInE1ELSR_1EEEEEENS4_6LayoutINS5_IJNSA_ILi2EEESB_SB_EEENS5_IJSB_NSA_ILi0EEESX_EEEEENS5_IJNS4_10UnderscoreES10_S10_EEEEENS4_13SM90_TMA_LOADENS4_14ComposedLayoutINS4_7SwizzleILi3ELi4ELi3EEENS4_18smem_ptr_flag_bitsILi16EEENSU_INS5_IJNSA_ILi8EEENSA_ILi64EEEEEENS5_IJS1A_SB_EEEEEEEvNS4_8identityES13_S1E_vS1F_EENS_8epilogue10collective6detail29Sm90TmaWarpSpecializedAdapterINS1I_15DefaultEpilogueISJ_SK_SK_NS1H_6thread17LinearCombinationISJ_Li1EffLNS1M_9ScaleType4KindE0ELNS_15FloatRoundStyleE2ESJ_EENS1_15EpilogueDefaultEEEEEvvEEEEvNT_6ParamsE)
        /*0008*/ 	.word	0x000000a8


	//----- nvinfo : EIATTR_FRAME_SIZE
	.align		4
.L_15:
        /*000c*/ 	.byte	0x04, 0x11
        /*000e*/ 	.short	(.L_17 - .L_16)
	.align		4
.L_16:
        /*0010*/ 	.word	index@(_ZN7cutlass13device_kernelINS_4gemm6kernel13GemmUniversalIN4cute5tupleIJiiiiEEENS1_10collective13CollectiveMmaINS1_34MainloopSm90TmaGmmaWarpSpecializedILi4ENS5_IJNS4_1CILi1EEESB_SB_EEENS1_35KernelTmaWarpSpecializedCooperativeEEENS5_IJNSA_ILi192EEENSA_ILi32EEENSA_ILi128EEEEEENS_6half_tENS5_IJlSB_lEEESJ_SK_NS4_8TiledMMAINS4_8MMA_AtomIJNS4_4SM904GMMA25MMA_64x32x16_F32F16F16_SSILNSO_5MajorE0ELSQ_0ELNSO_7ScaleInE1ELSR_1EEEEEENS4_6LayoutINS5_IJNSA_ILi2EEESB_SB_EEENS5_IJSB_NSA_ILi0EEESX_EEEEENS5_IJNS4_10UnderscoreES10_S10_EEEEENS4_13SM90_TMA_LOADENS4_14ComposedLayoutINS4_7SwizzleILi3ELi4ELi3EEENS4_18smem_ptr_flag_bitsILi16EEENSU_INS5_IJNSA_ILi8EEENSA_ILi64EEEEEENS5_IJS1A_SB_EEEEEEEvNS4_8identityES13_S1E_vS1F_EENS_8epilogue10collective6detail29Sm90TmaWarpSpecializedAdapterINS1I_15DefaultEpilogueISJ_SK_SK_NS1H_6thread17LinearCombinationISJ_Li1EffLNS1M_9ScaleType4KindE0ELNS_15FloatRoundStyleE2ESJ_EENS1_15EpilogueDefaultEEEEEvvEEEEvNT_6ParamsE)
        /*0014*/ 	.word	0x00000000


	//----- nvinfo : EIATTR_MIN_STACK_SIZE
	.align		4
.L_17:
        /*0018*/ 	.byte	0x04, 0x12
        /*001a*/ 	.short	(.L_19 - .L_18)
	.align		4
.L_18:
        /*001c*/ 	.word	index@(_ZN7cutlass13device_kernelINS_4gemm6kernel13GemmUniversalIN4cute5tupleIJiiiiEEENS1_10collective13CollectiveMmaINS1_34MainloopSm90TmaGmmaWarpSpecializedILi4ENS5_IJNS4_1CILi1EEESB_SB_EEENS1_35KernelTmaWarpSpecializedCooperativeEEENS5_IJNSA_ILi192EEENSA_ILi32EEENSA_ILi128EEEEEENS_6half_tENS5_IJlSB_lEEESJ_SK_NS4_8TiledMMAINS4_8MMA_AtomIJNS4_4SM904GMMA25MMA_64x32x16_F32F16F16_SSILNSO_5MajorE0ELSQ_0ELNSO_7ScaleInE1ELSR_1EEEEEENS4_6LayoutINS5_IJNSA_ILi2EEESB_SB_EEENS5_IJSB_NSA_ILi0EEESX_EEEEENS5_IJNS4_10UnderscoreES10_S10_EEEEENS4_13SM90_TMA_LOADENS4_14ComposedLayoutINS4_7SwizzleILi3ELi4ELi3EEENS4_18smem_ptr_flag_bitsILi16EEENSU_INS5_IJNSA_ILi8EEENSA_ILi64EEEEEENS5_IJS1A_SB_EEEEEEEvNS4_8identityES13_S1E_vS1F_EENS_8epilogue10collective6detail29Sm90TmaWarpSpecializedAdapterINS1I_15DefaultEpilogueISJ_SK_SK_NS1H_6thread17LinearCombinationISJ_Li1EffLNS1M_9ScaleType4KindE0ELNS_15FloatRoundStyleE2ESJ_EENS1_15EpilogueDefaultEEEEEvvEEEEvNT_6ParamsE)
        /*0020*/ 	.word	0x00000000
.L_19:


//--------------------- .nv.compat                --------------------------
	.section	.nv.compat,"",@"SHT_CUDA_COMPAT_INFO"
	.align	4
        /*0000*/ 	.byte	0x02, 0x09, 0x01, 0x00, 0x02, 0x02, 0x04, 0x00, 0x02, 0x05, 0x05, 0x00, 0x03, 0x07, 0x01, 0x01
        /*0010*/ 	.byte	0x02, 0x03, 0x01, 0x00, 0x02, 0x06, 0x01, 0x00, 0x04, 0x0b, 0x08, 0x00, 0x00, 0x00, 0x00, 0x00
        /*0020*/ 	.byte	0x00, 0x00, 0x00, 0x00


//--------------------- .nv.info._ZN7cutlass13device_kernelINS_4gemm6kernel13GemmUniversalIN4cute5tupleIJiiiiEEENS1_10collective13CollectiveMmaINS1_34MainloopSm90TmaGmmaWarpSpecializedILi4ENS5_IJNS4_1CILi1EEESB_SB_EEENS1_35KernelTmaWarpSpecializedCooperativeEEENS5_IJNSA_ILi192EEENSA_ILi32EEENSA_ILi128EEEEEENS_6half_tENS5_IJlSB_lEEESJ_SK_NS4_8TiledMMAINS4_8MMA_AtomIJNS4_4SM904GMMA25MMA_64x32x16_F32F16F16_SSILNSO_5MajorE0ELSQ_0ELNSO_7ScaleInE1ELSR_1EEEEEENS4_6LayoutINS5_IJNSA_ILi2EEESB_SB_EEENS5_IJSB_NSA_ILi0EEESX_EEEEENS5_IJNS4_10UnderscoreES10_S10_EEEEENS4_13SM90_TMA_LOADENS4_14ComposedLayoutINS4_7SwizzleILi3ELi4ELi3EEENS4_18smem_ptr_flag_bitsILi16EEENSU_INS5_IJNSA_ILi8EEENSA_ILi64EEEEEENS5_IJS1A_SB_EEEEEEEvNS4_8identityES13_S1E_vS1F_EENS_8epilogue10collective6detail29Sm90TmaWarpSpecializedAdapterINS1I_15DefaultEpilogueISJ_SK_SK_NS1H_6thread17LinearCombinationISJ_Li1EffLNS1M_9ScaleType4KindE0ELNS_15FloatRoundStyleE2ESJ_EENS1_15EpilogueDefaultEEEEEvvEEEEvNT_6ParamsE --------------------------
	.section	.nv.info._ZN7cutlass13device_kernelINS_4gemm6kernel13GemmUniversalIN4cute5tupleIJiiiiEEENS1_10collective13CollectiveMmaINS1_34MainloopSm90TmaGmmaWarpSpecializedILi4ENS5_IJNS4_1CILi1EEESB_SB_EEENS1_35KernelTmaWarpSpecializedCooperativeEEENS5_IJNSA_ILi192EEENSA_ILi32EEENSA_ILi128EEEEEENS_6half_tENS5_IJlSB_lEEESJ_SK_NS4_8TiledMMAINS4_8MMA_AtomIJNS4_4SM904GMMA25MMA_64x32x16_F32F16F16_SSILNSO_5MajorE0ELSQ_0ELNSO_7ScaleInE1ELSR_1EEEEEENS4_6LayoutINS5_IJNSA_ILi2EEESB_SB_EEENS5_IJSB_NSA_ILi0EEESX_EEEEENS5_IJNS4_10UnderscoreES10_S10_EEEEENS4_13SM90_TMA_LOADENS4_14ComposedLayoutINS4_7SwizzleILi3ELi4ELi3EEENS4_18smem_ptr_flag_bitsILi16EEENSU_INS5_IJNSA_ILi8EEENSA_ILi64EEEEEENS5_IJS1A_SB_EEEEEEEvNS4_8identityES13_S1E_vS1F_EENS_8epilogue10collective6detail29Sm90TmaWarpSpecializedAdapterINS1I_15DefaultEpilogueISJ_SK_SK_NS1H_6thread17LinearCombinationISJ_Li1EffLNS1M_9ScaleType4KindE0ELNS_15FloatRoundStyleE2ESJ_EENS1_15EpilogueDefaultEEEEEvvEEEEvNT_6ParamsE,"",@"SHT_CUDA_INFO"
	.sectionflags	@""
	.align	4


	//----- nvinfo : EIATTR_CUDA_API_VERSION
	.align		4
        /*0000*/ 	.byte	0x04, 0x37
        /*0002*/ 	.short	(.L_21 - .L_20)
.L_20:
        /*0004*/ 	.word	0x00000082


	//----- nvinfo : EIATTR_KPARAM_INFO
	.align		4
.L_21:
        /*0008*/ 	.byte	0x04, 0x17
        /*000a*/ 	.short	(.L_23 - .L_22)
.L_22:
        /*000c*/ 	.word	0x00000000
        /*0010*/ 	.short	0x0000
        /*0012*/ 	.short	0x0070
        /*0014*/ 	.byte	0x00, 0xf0, 0x01, 0x10


	//----- nvinfo : EIATTR_SPARSE_MMA_MASK
	.align		4
.L_23:
        /*0018*/ 	.byte	0x03, 0x50
        /*001a*/ 	.short	0x0000


	//----- nvinfo : EIATTR_MAXREG_COUNT
	.align		4
        /*001c*/ 	.byte	0x03, 0x1b
        /*001e*/ 	.short	0x00a8


	//----- nvinfo : EIATTR_NUM_BARRIERS
	.align		4
        /*0020*/ 	.byte	0x02, 0x4c
        /*0022*/ 	.byte	0x01
	.zero		1


	//----- nvinfo : EIATTR_EXTERNS
	.align		4
        /*0024*/ 	.byte	0x04, 0x0f
        /*0026*/ 	.short	(.L_25 - .L_24)


	//   ....[0]....
	.align		4
.L_24:
        /*0028*/ 	.word	index@(__assertfail)


	//----- nvinfo : EIATTR_MERCURY_ISA_VERSION
	.align		4
.L_25:
        /*002c*/ 	.byte	0x03, 0x5f
        /*002e*/ 	.short	0x0101


	//----- nvinfo : EIATTR_INT_WARP_WIDE_INSTR_OFFSETS
	.align		4
        /*0030*/ 	.byte	0x04, 0x31
        /*0032*/ 	.short	(.L_27 - .L_26)


	//   ....[0]....
.L_26:
        /*0034*/ 	.word	0x000003b0


	//   ....[1]....
        /*0038*/ 	.word	0x000003e0


	//   ....[2]....
        /*003c*/ 	.word	0x000004c0


	//----- nvinfo : EIATTR_COOP_GROUP_MASK_REGIDS
	.align		4
.L_27:
        /*0040*/ 	.byte	0x04, 0x29
        /*0042*/ 	.short	(.L_29 - .L_28)


	//   ....[0]....
.L_28:
        /*0044*/ 	.word	0xffffffff


	//   ....[1]....
        /*0048*/ 	.word	0xffffffff


	//   ....[2]....
        /*004c*/ 	.word	0xffffffff


	//   ....[3]....
        /*0050*/ 	.word	0xffffffff


	//   ....[4]....
        /*0054*/ 	.word	0xffffffff


	//----- nvinfo : EIATTR_COOP_GROUP_INSTR_OFFSETS
	.align		4
.L_29:
        /*0058*/ 	.byte	0x04, 0x28
        /*005a*/ 	.short	(.L_31 - .L_30)


	//   ....[0]....
.L_30:
        /*005c*/ 	.word	0x00000060


	//   ....[1]....
        /*0060*/ 	.word	0x00000070


	//   ....[2]....
        /*0064*/ 	.word	0x00000130


	//   ....[3]....
        /*0068*/ 	.word	0x000002c0


	//   ....[4]....
        /*006c*/ 	.word	0x00000f70


	//----- nvinfo : EIATTR_REG_RECONFIG
	.align		4
.L_31:
        /*0070*/ 	.byte	0x01, 0x54
	.zero		2


	//----- nvinfo : EIATTR_SYSCALL_OFFSETS
	.align		4
        /*0074*/ 	.byte	0x04, 0x46
        /*0076*/ 	.short	(.L_33 - .L_32)


	//   ....[0]....
.L_32:
        /*0078*/ 	.word	0x00001130


	//----- nvinfo : EIATTR_MBARRIER_INSTR_OFFSETS
	.align		4
.L_33:
        /*007c*/ 	.byte	0x04, 0x39
        /*007e*/ 	.short	(.L_35 - .L_34)


	//   ....[0]....
.L_34:
        /*0080*/ 	.word	0x00000230
        /*0084*/ 	.word	0x000000ff
        /*0088*/ 	.word	0x00000000
        /*008c*/ 	.short	0x0100
        /*008e*/ 	.byte	0x08
	.zero		1


	//   ....[1]....
        /*0090*/ 	.word	0x00000240
        /*0094*/ 	.word	0x000000ff
        /*0098*/ 	.word	0x00000020
        /*009c*/ 	.short	0x0100
        /*009e*/ 	.byte	0x08
	.zero		1


	//   ....[2]....
        /*00a0*/ 	.word	0x00000250
        /*00a4*/ 	.word	0x000000ff
        /*00a8*/ 	.word	0x00000008
        /*00ac*/ 	.short	0x0100
        /*00ae*/ 	.byte	0x08
	.zero		1


	//   ....[3]....
        /*00b0*/ 	.word	0x00000260
        /*00b4*/ 	.word	0x000000ff
        /*00b8*/ 	.word	0x00000028
        /*00bc*/ 	.short	0x0100
        /*00be*/ 	.byte	0x08
	.zero		1


	//   ....[4]....
        /*00c0*/ 	.word	0x00000270
        /*00c4*/ 	.word	0x000000ff
        /*00c8*/ 	.word	0x00000010
        /*00cc*/ 	.short	0x0100
        /*00ce*/ 	.byte	0x08
	.zero		1


	//   ....[5]....
        /*00d0*/ 	.word	0x00000280
        /*00d4*/ 	.word	0x000000ff
        /*00d8*/ 	.word	0x00000030
        /*00dc*/ 	.short	0x0100
        /*00de*/ 	.byte	0x08
	.zero		1


	//   ....[6]....
        /*00e0*/ 	.word	0x00000290
        /*00e4*/ 	.word	0x000000ff
        /*00e8*/ 	.word	0x00000018
        /*00ec*/ 	.short	0x0100
        /*00ee*/ 	.byte	0x08
	.zero		1


	//   ....[7]....
        /*00f0*/ 	.word	0x000002a0
        /*00f4*/ 	.word	0x000000ff
        /*00f8*/ 	.word	0x00000038
        /*00fc*/ 	.short	0x0100
        /*00fe*/ 	.byte	0x08
	.zero		1


	//   ....[8]....
        /*0100*/ 	.word	0x00000530
        /*0104*/ 	.word	0x000000ff
        /*0108*/ 	.word	0x00000050
        /*010c*/ 	.short	0x0100
        /*010e*/ 	.byte	0x06
	.zero		1


	//   ....[9]....
        /*0110*/ 	.word	0x00000590
        /*0114*/ 	.word	0x000000ff
        /*0118*/ 	.word	0x00000058
        /*011c*/ 	.short	0x0100
        /*011e*/ 	.byte	0x06
	.zero		1


	//   ....[10]....
        /*0120*/ 	.word	0x000011b0
        /*0124*/ 	.word	0x00000003
        /*0128*/ 	.word	0x00000000
        /*012c*/ 	.short	0x010a
        /*012e*/ 	.byte	0x3f
	.zero		1


	//   ....[11]....
        /*0130*/ 	.word	0x000011f0
        /*0134*/ 	.word	0x00000003
        /*0138*/ 	.word	0x00000000
        /*013c*/ 	.short	0x010a
        /*013e*/ 	.byte	0x3f
	.zero		1


	//   ....[12]....
        /*0140*/ 	.word	0x00001a60
        /*0144*/ 	.word	0x000000ff
        /*0148*/ 	.word	0x00000000
        /*014c*/ 	.short	0x010a
        /*014e*/ 	.byte	0x09
	.zero		1


	//   ....[13]....
        /*0150*/ 	.word	0x00001aa0
        /*0154*/ 	.word	0x000000ff
        /*0158*/ 	.word	0x00000000
        /*015c*/ 	.short	0x010a
        /*015e*/ 	.byte	0x09
	.zero		1


	//   ....[14]....
        /*0160*/ 	.word	0x000021c0
        /*0164*/ 	.word	0x000000ff
        /*0168*/ 	.word	0x00000000
        /*016c*/ 	.short	0x0101
        /*016e*/ 	.byte	0x08
	.zero		1


	//   ....[15]....
        /*0170*/ 	.word	0x000023a0
        /*0174*/ 	.word	0x000000ff
        /*0178*/ 	.word	0x00000000
        /*017c*/ 	.short	0x0101
        /*017e*/ 	.byte	0x04
	.zero		1


	//   ....[16]....
        /*0180*/ 	.word	0x00005cc0
        /*0184*/ 	.word	0x0000000c
        /*0188*/ 	.word	0x00000020
        /*018c*/ 	.short	0x010a
        /*018e*/ 	.byte	0x3f
	.zero		1


	//   ....[17]....
        /*0190*/ 	.word	0x00006140
        /*0194*/ 	.word	0x00000005
        /*0198*/ 	.word	0x00000058
        /*019c*/ 	.short	0x0101
        /*019e*/ 	.byte	0x3f
	.zero		1


	//   ....[18]....
        /*01a0*/ 	.word	0x00006840
        /*01a4*/ 	.word	0x00000007
        /*01a8*/ 	.word	0x00000000
        /*01ac*/ 	.short	0x010a
        /*01ae*/ 	.byte	0x3f
	.zero		1


	//   ....[19]....
        /*01b0*/ 	.word	0x000068c0
        /*01b4*/ 	.word	0x00000006
        /*01b8*/ 	.word	0x00000000
        /*01bc*/ 	.short	0x010a
        /*01be*/ 	.byte	0x3f
	.zero		1


	//   ....[20]....
        /*01c0*/ 	.word	0x00006950
        /*01c4*/ 	.word	0x00000007
        /*01c8*/ 	.word	0x00000000
        /*01cc*/ 	.short	0x010a
        /*01ce*/ 	.byte	0x3f
	.zero		1


	//   ....[21]....
        /*01d0*/ 	.word	0x000069e0
        /*01d4*/ 	.word	0x00000005
        /*01d8*/ 	.word	0x00000000
        /*01dc*/ 	.short	0x010a
        /*01de*/ 	.byte	0x3f
	.zero		1


	//   ....[22]....
        /*01e0*/ 	.word	0x00006a40
        /*01e4*/ 	.word	0x00000003
        /*01e8*/ 	.word	0x00000000
        /*01ec*/ 	.short	0x010a
        /*01ee*/ 	.byte	0x3f
	.zero		1


	//   ....[23]....
        /*01f0*/ 	.word	0x00006aa0
        /*01f4*/ 	.word	0x00000004
        /*01f8*/ 	.word	0x00000000
        /*01fc*/ 	.short	0x010a
        /*01fe*/ 	.byte	0x3f
	.zero		1


	//   ....[24]....
        /*0200*/ 	.word	0x00006b70
        /*0204*/ 	.word	0x0000000c
        /*0208*/ 	.word	0x00000020
        /*020c*/ 	.short	0x010a
        /*020e*/ 	.byte	0x3f
	.zero		1


	//   ....[25]....
        /*0210*/ 	.word	0x00006c40
        /*0214*/ 	.word	0x00000007
        /*0218*/ 	.word	0x00000000
        /*021c*/ 	.short	0x010a
        /*021e*/ 	.byte	0x3f
	.zero		1


	//   ....[26]....
        /*0220*/ 	.word	0x00006c90
        /*0224*/ 	.word	0x00000006
        /*0228*/ 	.word	0x00000000
        /*022c*/ 	.short	0x010a
        /*022e*/ 	.byte	0x3f
	.zero		1


	//   ....[27]....
        /*0230*/ 	.word	0x00006ce0
        /*0234*/ 	.word	0x00000007
        /*0238*/ 	.word	0x00000000
        /*023c*/ 	.short	0x010a
        /*023e*/ 	.byte	0x3f
	.zero		1


	//----- nvinfo : EIATTR_NUM_MBARRIERS
	.align		4
.L_35:
        /*0240*/ 	.byte	0x03, 0x38
        /*0242*/ 	.short	0x000a


	//----- nvinfo : EIATTR_EXIT_INSTR_OFFSETS
	.align		4
        /*0244*/ 	.byte	0x04, 0x1c
        /*0246*/ 	.short	(.L_37 - .L_36)


	//   ....[0]....
.L_36:
        /*0248*/ 	.word	0x000005e0


	//   ....[1]....
        /*024c*/ 	.word	0x00000ea0


	//   ....[2]....
        /*0250*/ 	.word	0x00005330


	//   ....[3]....
        /*0254*/ 	.word	0x00005960


	//   ....[4]....
        /*0258*/ 	.word	0x00006a30


	//----- nvinfo : EIATTR_MAX_THREADS
	.align		4
.L_37:
        /*025c*/ 	.byte	0x04, 0x05
        /*025e*/ 	.short	(.L_39 - .L_38)
.L_38:
        /*0260*/ 	.word	0x00000180
        /*0264*/ 	.word	0x00000001
        /*0268*/ 	.word	0x00000001


	//----- nvinfo : EIATTR_CRS_STACK_SIZE
	.align		4
.L_39:
        /*026c*/ 	.byte	0x04, 0x1e
        /*026e*/ 	.short	(.L_41 - .L_40)
.L_40:
        /*0270*/ 	.word	0x00000000


	//----- nvinfo : EIATTR_CBANK_PARAM_SIZE
	.align		4
.L_41:
        /*0274*/ 	.byte	0x03, 0x19
        /*0276*/ 	.short	0x0470


	//----- nvinfo : EIATTR_PARAM_CBANK
	.align		4
        /*0278*/ 	.byte	0x04, 0x0a
        /*027a*/ 	.short	(.L_43 - .L_42)
	.align		4
.L_42:
        /*027c*/ 	.word	index@(.nv.constant0._ZN7cutlass13device_kernelINS_4gemm6kernel13GemmUniversalIN4cute5tupleIJiiiiEEENS1_10collective13CollectiveMmaINS1_34MainloopSm90TmaGmmaWarpSpecializedILi4ENS5_IJNS4_1CILi1EEESB_SB_EEENS1_35KernelTmaWarpSpecializedCooperativeEEENS5_IJNSA_ILi192EEENSA_ILi32EEENSA_ILi128EEEEEENS_6half_tENS5_IJlSB_lEEESJ_SK_NS4_8TiledMMAINS4_8MMA_AtomIJNS4_4SM904GMMA25MMA_64x32x16_F32F16F16_SSILNSO_5MajorE0ELSQ_0ELNSO_7ScaleInE1ELSR_1EEEEEENS4_6LayoutINS5_IJNSA_ILi2EEESB_SB_EEENS5_IJSB_NSA_ILi0EEESX_EEEEENS5_IJNS4_10UnderscoreES10_S10_EEEEENS4_13SM90_TMA_LOADENS4_14ComposedLayoutINS4_7SwizzleILi3ELi4ELi3EEENS4_18smem_ptr_flag_bitsILi16EEENSU_INS5_IJNSA_ILi8EEENSA_ILi64EEEEEENS5_IJS1A_SB_EEEEEEEvNS4_8identityES13_S1E_vS1F_EENS_8epilogue10collective6detail29Sm90TmaWarpSpecializedAdapterINS1I_15DefaultEpilogueISJ_SK_SK_NS1H_6thread17LinearCombinationISJ_Li1EffLNS1M_9ScaleType4KindE0ELNS_15FloatRoundStyleE2ESJ_EENS1_15EpilogueDefaultEEEEEvvEEEEvNT_6ParamsE)
        /*0280*/ 	.short	0x0210
        /*0282*/ 	.short	0x0470


	//----- nvinfo : EIATTR_SW_WAR
	.align		4
.L_43:
        /*0284*/ 	.byte	0x04, 0x36
        /*0286*/ 	.short	(.L_45 - .L_44)
.L_44:
        /*0288*/ 	.word	0x00000008
.L_45:


//--------------------- .nv.callgraph             --------------------------
	.section	.nv.callgraph,"",@"SHT_CUDA_CALLGRAPH"
	.align	4
	.sectionentsize	8
	.align		4
        /*0000*/ 	.word	0x00000000
	.align		4
        /*0004*/ 	.word	0xffffffff
	.align		4
        /*0008*/ 	.word	index@(_ZN7cutlass13device_kernelINS_4gemm6kernel13GemmUniversalIN4cute5tupleIJiiiiEEENS1_10collective13CollectiveMmaINS1_34MainloopSm90TmaGmmaWarpSpecializedILi4ENS5_IJNS4_1CILi1EEESB_SB_EEENS1_35KernelTmaWarpSpecializedCooperativeEEENS5_IJNSA_ILi192EEENSA_ILi32EEENSA_ILi128EEEEEENS_6half_tENS5_IJlSB_lEEESJ_SK_NS4_8TiledMMAINS4_8MMA_AtomIJNS4_4SM904GMMA25MMA_64x32x16_F32F16F16_SSILNSO_5MajorE0ELSQ_0ELNSO_7ScaleInE1ELSR_1EEEEEENS4_6LayoutINS5_IJNSA_ILi2EEESB_SB_EEENS5_IJSB_NSA_ILi0EEESX_EEEEENS5_IJNS4_10UnderscoreES10_S10_EEEEENS4_13SM90_TMA_LOADENS4_14ComposedLayoutINS4_7SwizzleILi3ELi4ELi3EEENS4_18smem_ptr_flag_bitsILi16EEENSU_INS5_IJNSA_ILi8EEENSA_ILi64EEEEEENS5_IJS1A_SB_EEEEEEEvNS4_8identityES13_S1E_vS1F_EENS_8epilogue10collective6detail29Sm90TmaWarpSpecializedAdapterINS1I_15DefaultEpilogueISJ_SK_SK_NS1H_6thread17LinearCombinationISJ_Li1EffLNS1M_9ScaleType4KindE0ELNS_15FloatRoundStyleE2ESJ_EENS1_15EpilogueDefaultEEEEEvvEEEEvNT_6ParamsE)
	.align		4
        /*000c*/ 	.word	index@(__assertfail)
	.align		4
        /*0010*/ 	.word	0x00000000
	.align		4
        /*0014*/ 	.word	0xfffffffe
	.align		4
        /*0018*/ 	.word	0x00000000
	.align		4
        /*001c*/ 	.word	0xfffffffd
	.align		4
        /*0020*/ 	.word	0x00000000
	.align		4
        /*0024*/ 	.word	0xfffffffc


//--------------------- .nv.constant4             --------------------------
	.section	.nv.constant4,"a",@progbits
	.align	8
	.align		8
.nv.constant4:
        /*0000*/ 	.dword	__assertfail
	.align		8
        /*0008*/ 	.dword	__unnamed_1
	.align		8
        /*0010*/ 	.dword	_ZN39_INTERNAL_90bdde8c_4_k_cu_c8c5f1eb_86554cuda3std3__45__cpo5beginE
	.align		8
        /*0018*/ 	.dword	_ZN39_INTERNAL_90bdde8c_4_k_cu_c8c5f1eb_86554cuda3std3__45__cpo3endE
	.align		8
        /*0020*/ 	.dword	_ZN39_INTERNAL_90bdde8c_4_k_cu_c8c5f1eb_86554cuda3std3__45__cpo6cbeginE
	.align		8
        /*0028*/ 	.dword	_ZN39_INTERNAL_90bdde8c_4_k_cu_c8c5f1eb_86554cuda3std3__45__cpo4cendE
	.align		8
        /*0030*/ 	.dword	_ZN39_INTERNAL_90bdde8c_4_k_cu_c8c5f1eb_86554cuda3std3__441_GLOBAL__N__90bdde8c_4_k_cu_c8c5f1eb_86556ignoreE
	.align		8
        /*0038*/ 	.dword	_ZN39_INTERNAL_90bdde8c_4_k_cu_c8c5f1eb_86554cuda3std3__419piecewise_constructE
	.align		8
        /*0040*/ 	.dword	_ZN39_INTERNAL_90bdde8c_4_k_cu_c8c5f1eb_86554cuda3std3__48in_placeE
	.align		8
        /*0048*/ 	.dword	_ZN39_INTERNAL_90bdde8c_4_k_cu_c8c5f1eb_86554cuda3std6ranges3__45__cpo4swapE
	.align		8
        /*0050*/ 	.dword	_ZN39_INTERNAL_90bdde8c_4_k_cu_c8c5f1eb_86554cuda3std6ranges3__45__cpo9iter_moveE
	.align		8
        /*0058*/ 	.dword	_ZN39_INTERNAL_90bdde8c_4_k_cu_c8c5f1eb_86554cute7productE
	.align		8
        /*0060*/ 	.dword	_ZN39_INTERNAL_90bdde8c_4_k_cu_c8c5f1eb_86554cute1_E
	.align		8
        /*0068*/ 	.dword	$str$22
	.align		8
        /*0070*/ 	.dword	$str$23


//--------------------- .text._ZN7cutlass13device_kernelINS_4gemm6kernel13GemmUniversalIN4cute5tupleIJiiiiEEENS1_10collective13CollectiveMmaINS1_34MainloopSm90TmaGmmaWarpSpecializedILi4ENS5_IJNS4_1CILi1EEESB_SB_EEENS1_35KernelTmaWarpSpecializedCooperativeEEENS5_IJNSA_ILi192EEENSA_ILi32EEENSA_ILi128EEEEEENS_6half_tENS5_IJlSB_lEEESJ_SK_NS4_8TiledMMAINS4_8MMA_AtomIJNS4_4SM904GMMA25MMA_64x32x16_F32F16F16_SSILNSO_5MajorE0ELSQ_0ELNSO_7ScaleInE1ELSR_1EEEEEENS4_6LayoutINS5_IJNSA_ILi2EEESB_SB_EEENS5_IJSB_NSA_ILi0EEESX_EEEEENS5_IJNS4_10UnderscoreES10_S10_EEEEENS4_13SM90_TMA_LOADENS4_14ComposedLayoutINS4_7SwizzleILi3ELi4ELi3EEENS4_18smem_ptr_flag_bitsILi16EEENSU_INS5_IJNSA_ILi8EEENSA_ILi64EEEEEENS5_IJS1A_SB_EEEEEEEvNS4_8identityES13_S1E_vS1F_EENS_8epilogue10collective6detail29Sm90TmaWarpSpecializedAdapterINS1I_15DefaultEpilogueISJ_SK_SK_NS1H_6thread17LinearCombinationISJ_Li1EffLNS1M_9ScaleType4KindE0ELNS_15FloatRoundStyleE2ESJ_EENS1_15EpilogueDefaultEEEEEvvEEEEvNT_6ParamsE --------------------------
	.section	.text._ZN7cutlass13device_kernelINS_4gemm6kernel13GemmUniversalIN4cute5tupleIJiiiiEEENS1_10collective13CollectiveMmaINS1_34MainloopSm90TmaGmmaWarpSpecializedILi4ENS5_IJNS4_1CILi1EEESB_SB_EEENS1_35KernelTmaWarpSpecializedCooperativeEEENS5_IJNSA_ILi192EEENSA_ILi32EEENSA_ILi128EEEEEENS_6half_tENS5_IJlSB_lEEESJ_SK_NS4_8TiledMMAINS4_8MMA_AtomIJNS4_4SM904GMMA25MMA_64x32x16_F32F16F16_SSILNSO_5MajorE0ELSQ_0ELNSO_7ScaleInE1ELSR_1EEEEEENS4_6LayoutINS5_IJNSA_ILi2EEESB_SB_EEENS5_IJSB_NSA_ILi0EEESX_EEEEENS5_IJNS4_10UnderscoreES10_S10_EEEEENS4_13SM90_TMA_LOADENS4_14ComposedLayoutINS4_7SwizzleILi3ELi4ELi3EEENS4_18smem_ptr_flag_bitsILi16EEENSU_INS5_IJNSA_ILi8EEENSA_ILi64EEEEEENS5_IJS1A_SB_EEEEEEEvNS4_8identityES13_S1E_vS1F_EENS_8epilogue10collective6detail29Sm90TmaWarpSpecializedAdapterINS1I_15DefaultEpilogueISJ_SK_SK_NS1H_6thread17LinearCombinationISJ_Li1EffLNS1M_9ScaleType4KindE0ELNS_15FloatRoundStyleE2ESJ_EENS1_15EpilogueDefaultEEEEEvvEEEEvNT_6ParamsE,"ax",@progbits
	.align	128
.text._ZN7cutlass13device_kernelINS_4gemm6kernel13GemmUniversalIN4cute5tupleIJiiiiEEENS1_10collective13CollectiveMmaINS1_34MainloopSm90TmaGmmaWarpSpecializedILi4ENS5_IJNS4_1CILi1EEESB_SB_EEENS1_35KernelTmaWarpSpecializedCooperativeEEENS5_IJNSA_ILi192EEENSA_ILi32EEENSA_ILi128EEEEEENS_6half_tENS5_IJlSB_lEEESJ_SK_NS4_8TiledMMAINS4_8MMA_AtomIJNS4_4SM904GMMA25MMA_64x32x16_F32F16F16_SSILNSO_5MajorE0ELSQ_0ELNSO_7ScaleInE1ELSR_1EEEEEENS4_6LayoutINS5_IJNSA_ILi2EEESB_SB_EEENS5_IJSB_NSA_ILi0EEESX_EEEEENS5_IJNS4_10UnderscoreES10_S10_EEEEENS4_13SM90_TMA_LOADENS4_14ComposedLayoutINS4_7SwizzleILi3ELi4ELi3EEENS4_18smem_ptr_flag_bitsILi16EEENSU_INS5_IJNSA_ILi8EEENSA_ILi64EEEEEENS5_IJS1A_SB_EEEEEEEvNS4_8identityES13_S1E_vS1F_EENS_8epilogue10collective6detail29Sm90TmaWarpSpecializedAdapterINS1I_15DefaultEpilogueISJ_SK_SK_NS1H_6thread17LinearCombinationISJ_Li1EffLNS1M_9ScaleType4KindE0ELNS_15FloatRoundStyleE2ESJ_EENS1_15EpilogueDefaultEEEEEvvEEEEvNT_6ParamsE:
        .type           _ZN7cutlass13device_kernelINS_4gemm6kernel13GemmUniversalIN4cute5tupleIJiiiiEEENS1_10collective13CollectiveMmaINS1_34MainloopSm90TmaGmmaWarpSpecializedILi4ENS5_IJNS4_1CILi1EEESB_SB_EEENS1_35KernelTmaWarpSpecializedCooperativeEEENS5_IJNSA_ILi192EEENSA_ILi32EEENSA_ILi128EEEEEENS_6half_tENS5_IJlSB_lEEESJ_SK_NS4_8TiledMMAINS4_8MMA_AtomIJNS4_4SM904GMMA25MMA_64x32x16_F32F16F16_SSILNSO_5MajorE0ELSQ_0ELNSO_7ScaleInE1ELSR_1EEEEEENS4_6LayoutINS5_IJNSA_ILi2EEESB_SB_EEENS5_IJSB_NSA_ILi0EEESX_EEEEENS5_IJNS4_10UnderscoreES10_S10_EEEEENS4_13SM90_TMA_LOADENS4_14ComposedLayoutINS4_7SwizzleILi3ELi4ELi3EEENS4_18smem_ptr_flag_bitsILi16EEENSU_INS5_IJNSA_ILi8EEENSA_ILi64EEEEEENS5_IJS1A_SB_EEEEEEEvNS4_8identityES13_S1E_vS1F_EENS_8epilogue10collective6detail29Sm90TmaWarpSpecializedAdapterINS1I_15DefaultEpilogueISJ_SK_SK_NS1H_6thread17LinearCombinationISJ_Li1EffLNS1M_9ScaleType4KindE0ELNS_15FloatRoundStyleE2ESJ_EENS1_15EpilogueDefaultEEEEEvvEEEEvNT_6ParamsE,@function
        .size           _ZN7cutlass13device_kernelINS_4gemm6kernel13GemmUniversalIN4cute5tupleIJiiiiEEENS1_10collective13CollectiveMmaINS1_34MainloopSm90TmaGmmaWarpSpecializedILi4ENS5_IJNS4_1CILi1EEESB_SB_EEENS1_35KernelTmaWarpSpecializedCooperativeEEENS5_IJNSA_ILi192EEENSA_ILi32EEENSA_ILi128EEEEEENS_6half_tENS5_IJlSB_lEEESJ_SK_NS4_8TiledMMAINS4_8MMA_AtomIJNS4_4SM904GMMA25MMA_64x32x16_F32F16F16_SSILNSO_5MajorE0ELSQ_0ELNSO_7ScaleInE1ELSR_1EEEEEENS4_6LayoutINS5_IJNSA_ILi2EEESB_SB_EEENS5_IJSB_NSA_ILi0EEESX_EEEEENS5_IJNS4_10UnderscoreES10_S10_EEEEENS4_13SM90_TMA_LOADENS4_14ComposedLayoutINS4_7SwizzleILi3ELi4ELi3EEENS4_18smem_ptr_flag_bitsILi16EEENSU_INS5_IJNSA_ILi8EEENSA_ILi64EEEEEENS5_IJS1A_SB_EEEEEEEvNS4_8identityES13_S1E_vS1F_EENS_8epilogue10collective6detail29Sm90TmaWarpSpecializedAdapterINS1I_15DefaultEpilogueISJ_SK_SK_NS1H_6thread17LinearCombinationISJ_Li1EffLNS1M_9ScaleType4KindE0ELNS_15FloatRoundStyleE2ESJ_EENS1_15EpilogueDefaultEEEEEvvEEEEvNT_6ParamsE,(.L_x_128 - _ZN7cutlass13device_kernelINS_4gemm6kernel13GemmUniversalIN4cute5tupleIJiiiiEEENS1_10collective13CollectiveMmaINS1_34MainloopSm90TmaGmmaWarpSpecializedILi4ENS5_IJNS4_1CILi1EEESB_SB_EEENS1_35KernelTmaWarpSpecializedCooperativeEEENS5_IJNSA_ILi192EEENSA_ILi32EEENSA_ILi128EEEEEENS_6half_tENS5_IJlSB_lEEESJ_SK_NS4_8TiledMMAINS4_8MMA_AtomIJNS4_4SM904GMMA25MMA_64x32x16_F32F16F16_SSILNSO_5MajorE0ELSQ_0ELNSO_7ScaleInE1ELSR_1EEEEEENS4_6LayoutINS5_IJNSA_ILi2EEESB_SB_EEENS5_IJSB_NSA_ILi0EEESX_EEEEENS5_IJNS4_10UnderscoreES10_S10_EEEEENS4_13SM90_TMA_LOADENS4_14ComposedLayoutINS4_7SwizzleILi3ELi4ELi3EEENS4_18smem_ptr_flag_bitsILi16EEENSU_INS5_IJNSA_ILi8EEENSA_ILi64EEEEEENS5_IJS1A_SB_EEEEEEEvNS4_8identityES13_S1E_vS1F_EENS_8epilogue10collective6detail29Sm90TmaWarpSpecializedAdapterINS1I_15DefaultEpilogueISJ_SK_SK_NS1H_6thread17LinearCombinationISJ_Li1EffLNS1M_9ScaleType4KindE0ELNS_15FloatRoundStyleE2ESJ_EENS1_15EpilogueDefaultEEEEEvvEEEEvNT_6ParamsE)
        .other          _ZN7cutlass13device_kernelINS_4gemm6kernel13GemmUniversalIN4cute5tupleIJiiiiEEENS1_10collective13CollectiveMmaINS1_34MainloopSm90TmaGmmaWarpSpecializedILi4ENS5_IJNS4_1CILi1EEESB_SB_EEENS1_35KernelTmaWarpSpecializedCooperativeEEENS5_IJNSA_ILi192EEENSA_ILi32EEENSA_ILi128EEEEEENS_6half_tENS5_IJlSB_lEEESJ_SK_NS4_8TiledMMAINS4_8MMA_AtomIJNS4_4SM904GMMA25MMA_64x32x16_F32F16F16_SSILNSO_5MajorE0ELSQ_0ELNSO_7ScaleInE1ELSR_1EEEEEENS4_6LayoutINS5_IJNSA_ILi2EEESB_SB_EEENS5_IJSB_NSA_ILi0EEESX_EEEEENS5_IJNS4_10UnderscoreES10_S10_EEEEENS4_13SM90_TMA_LOADENS4_14ComposedLayoutINS4_7SwizzleILi3ELi4ELi3EEENS4_18smem_ptr_flag_bitsILi16EEENSU_INS5_IJNSA_ILi8EEENSA_ILi64EEEEEENS5_IJS1A_SB_EEEEEEEvNS4_8identityES13_S1E_vS1F_EENS_8epilogue10collective6detail29Sm90TmaWarpSpecializedAdapterINS1I_15DefaultEpilogueISJ_SK_SK_NS1H_6thread17LinearCombinationISJ_Li1EffLNS1M_9ScaleType4KindE0ELNS_15FloatRoundStyleE2ESJ_EENS1_15EpilogueDefaultEEEEEvvEEEEvNT_6ParamsE,@"STO_CUDA_ENTRY STV_DEFAULT"
_ZN7cutlass13device_kernelINS_4gemm6kernel13GemmUniversalIN4cute5tupleIJiiiiEEENS1_10collective13CollectiveMmaINS1_34MainloopSm90TmaGmmaWarpSpecializedILi4ENS5_IJNS4_1CILi1EEESB_SB_EEENS1_35KernelTmaWarpSpecializedCooperativeEEENS5_IJNSA_ILi192EEENSA_ILi32EEENSA_ILi128EEEEEENS_6half_tENS5_IJlSB_lEEESJ_SK_NS4_8TiledMMAINS4_8MMA_AtomIJNS4_4SM904GMMA25MMA_64x32x16_F32F16F16_SSILNSO_5MajorE0ELSQ_0ELNSO_7ScaleInE1ELSR_1EEEEEENS4_6LayoutINS5_IJNSA_ILi2EEESB_SB_EEENS5_IJSB_NSA_ILi0EEESX_EEEEENS5_IJNS4_10UnderscoreES10_S10_EEEEENS4_13SM90_TMA_LOADENS4_14ComposedLayoutINS4_7SwizzleILi3ELi4ELi3EEENS4_18smem_ptr_flag_bitsILi16EEENSU_INS5_IJNSA_ILi8EEENSA_ILi64EEEEEENS5_IJS1A_SB_EEEEEEEvNS4_8identityES13_S1E_vS1F_EENS_8epilogue10collective6detail29Sm90TmaWarpSpecializedAdapterINS1I_15DefaultEpilogueISJ_SK_SK_NS1H_6thread17LinearCombinationISJ_Li1EffLNS1M_9ScaleType4KindE0ELNS_15FloatRoundStyleE2ESJ_EENS1_15EpilogueDefaultEEEEEvvEEEEvNT_6ParamsE:
[----:B------:R-:W0:Y:S01]  /*0000*/  LDC R1, c[0x0][0x28] ;  /* 0x00000a00ff017b82 */ /* 0x000e220000000800 */
[----:B------:R-:W1:Y:S01]  /*0010*/  S2R R18, SR_TID.X ;  /* 0x0000000000127919 */ /* 0x000e620000002100 */
[----:B------:R-:W-:Y:S01]  /*0020*/  ELECT P0, URZ, PT ;  /* 0x00000000003f782f */ /* 0x000fe20003800000 */
[----:B------:R-:W-:Y:S01]  /*0030*/  BSSY B0, `(.L_x_0) ;  /* 0x000000f000007945 */ /* 0x000fe20003800000 */
[--C-:B-1----:R-:W-:Y:S02]  /*0040*/  SHF.R.U32.HI R0, RZ, 0x5, R18.reuse ;  /* 0x00000005ff007819 */ /* 0x102fe40000011612 */
[----:B------:R-:W-:-:S03]  /*0050*/  SHF.R.U32.HI R22, RZ, 0x7, R18 ;  /* 0x00000007ff167819 */ /* 0x000fc60000011612 */
[----:B------:R-:W1:Y:S04]  /*0060*/  SHFL.IDX PT, R5, R0, RZ, 0x1f ;  /* 0x00001fff00057589 */ /* 0x000e6800000e0000 */
[----:B------:R2:W3:Y:S01]  /*0070*/  SHFL.IDX PT, R8, R22, RZ, 0x1f ;  /* 0x00001fff16087589 */ /* 0x0004e200000e0000 */
[----:B-1----:R-:W-:-:S13]  /*0080*/  ISETP.NE.OR P0, PT, R5, RZ, !P0 ;  /* 0x000000ff0500720c */ /* 0x002fda0004705670 */
[----:B0-23--:R-:W-:Y:S05]  /*0090*/  @P0 BRA `(.L_x_1) ;  /* 0x0000000000200947 */ /* 0x00dfea0003800000 */
[----:B------:R-:W-:Y:S02]  /*00a0*/  ULDC.64 UR4, c[0x0][0x198] ;  /* 0x0000660000047ab9 */ /* 0x000fe40000000a00 */
[----:B------:R-:W-:Y:S02]  /*00b0*/  UIADD3 UR6, UP0, UR4, 0xf0, URZ ;  /* 0x000000f004067890 */ /* 0x000fe4000ff1e03f */
[----:B------:R-:W-:Y:S02]  /*00c0*/  UIADD3 UR4, UP1, UR4, 0x1f0, URZ ;  /* 0x000001f004047890 */ /* 0x000fe4000ff3e03f */
[----:B------:R-:W-:Y:S02]  /*00d0*/  UIADD3.X UR7, URZ, UR5, URZ, UP0, !UPT ;  /* 0x000000053f077290 */ /* 0x000fe400087fe43f */
[----:B------:R-:W-:-:S07]  /*00e0*/  UIADD3.X UR5, URZ, UR5, URZ, UP1, !UPT ;  /* 0x000000053f057290 */ /* 0x000fce0008ffe43f */
[----:B------:R0:W-:Y:S02]  /*00f0*/  UTMACCTL.PF [UR6] ;  /* 0x00000000060079b9 */ /* 0x0001e40008040000 */
[----:B------:R0:W-:Y:S02]  /*0100*/  UTMACCTL.PF [UR4] ;  /* 0x00000000040079b9 */ /* 0x0001e40008040000 */
[----:B0-----:R-:W-:Y:S01]  /*0110*/  NOP ;  /* 0x0000000000007918 */ /* 0x001fe20000000000 */
.L_x_1:
[----:B------:R-:W-:Y:S05]  /*0120*/  BSYNC B0 ;  /* 0x0000000000007941 */ /* 0x000fea0003800000 */
.L_x_0:
[----:B------:R-:W0:Y:S02]  /*0130*/  SHFL.IDX PT, R2, R0, RZ, 0x1f ;  /* 0x00001fff00027589 */ /* 0x000e2400000e0000 */
[----:B0-----:R-:W-:-:S13]  /*0140*/  ISETP.NE.AND P0, PT, R2, RZ, PT ;  /* 0x000000ff0200720c */ /* 0x001fda0003f05270 */
[----:B------:R-:W-:Y:S05]  /*0150*/  @P0 BRA `(.L_x_2) ;  /* 0x0000000000580947 */ /* 0x000fea0003800000 */
[----:B------:R-:W0:Y:S01]  /*0160*/  S2UR UR8, SR_CgaCtaId ;  /* 0x00000000000879c3 */ /* 0x000e220000008800 */
[----:B------:R-:W-:Y:S01]  /*0170*/  UMOV UR4, 0x400 ;  /* 0x0000040000047882 */ /* 0x000fe20000000000 */
[----:B------:R-:W-:Y:S01]  /*0180*/  UMOV UR5, 0x1 ;  /* 0x0000000100057882 */ /* 0x000fe20000000000 */
[----:B------:R-:W-:Y:S01]  /*0190*/  UMOV UR6, 0x100 ;  /* 0x0000010000067882 */ /* 0x000fe20000000000 */
[----:B------:R-:W-:Y:S01]  /*01a0*/  ELECT P0, URZ, PT ;  /* 0x00000000003f782f */ /* 0x000fe20003800000 */
[----:B------:R-:W-:-:S04]  /*01b0*/  UIADD3 UR6, -UR6, 0x100000, URZ ;  /* 0x0010000006067890 */ /* 0x000fc8000fffe13f */
[----:B------:R-:W-:Y:S02]  /*01c0*/  USHF.L.U32 UR7, UR6, 0xb, URZ ;  /* 0x0000000b06077899 */ /* 0x000fe4000800063f */
[----:B------:R-:W-:Y:S02]  /*01d0*/  USHF.L.U32 UR6, UR6, 0x1, URZ ;  /* 0x0000000106067899 */ /* 0x000fe4000800063f */
[----:B0-----:R-:W-:Y:S02]  /*01e0*/  ULEA UR8, UR8, UR4, 0x18 ;  /* 0x0000000408087291 */ /* 0x001fe4000f8ec03f */
[----:B------:R-:W-:-:S04]  /*01f0*/  UIADD3 UR4, -UR5, 0x100000, URZ ;  /* 0x0010000005047890 */ /* 0x000fc8000fffe13f */
[----:B------:R-:W-:Y:S02]  /*0200*/  USHF.L.U32 UR5, UR4, 0xb, URZ ;  /* 0x0000000b04057899 */ /* 0x000fe4000800063f */
[----:B------:R-:W-:Y:S01]  /*0210*/  USHF.L.U32 UR4, UR4, 0x1, URZ ;  /* 0x0000000104047899 */ /* 0x000fe2000800063f */
[----:B------:R-:W0:Y:S11]  /*0220*/  FENCE.VIEW.ASYNC.S ;  /* 0x00000000000073c6 */ /* 0x000e360000000000 */
[----:B0-----:R0:W1:Y:S01]  /*0230*/  SYNCS.EXCH.64 URZ, [UR8], UR4 ;  /* 0x00000004083f75b2 */ /* 0x0010620008000100 */
[----:B------:R0:W2:Y:S01]  /*0240*/  SYNCS.EXCH.64 URZ, [UR8+0x20], UR6 ;  /* 0x00002006083f75b2 */ /* 0x0000a20008000100 */
[----:B------:R0:W3:Y:S01]  /*0250*/  SYNCS.EXCH.64 URZ, [UR8+0x8], UR4 ;  /* 0x00000804083f75b2 */ /* 0x0000e20008000100 */
[----:B------:R0:W4:Y:S01]  /*0260*/  SYNCS.EXCH.64 URZ, [UR8+0x28], UR6 ;  /* 0x00002806083f75b2 */ /* 0x0001220008000100 */
[----:B------:R0:W0:Y:S01]  /*0270*/  SYNCS.EXCH.64 URZ, [UR8+0x10], UR4 ;  /* 0x00001004083f75b2 */ /* 0x0000220008000100 */
[----:B------:R0:W0:Y:S01]  /*0280*/  SYNCS.EXCH.64 URZ, [UR8+0x30], UR6 ;  /* 0x00003006083f75b2 */ /* 0x0000220008000100 */
[----:B------:R0:W0:Y:S01]  /*0290*/  SYNCS.EXCH.64 URZ, [UR8+0x18], UR4 ;  /* 0x00001804083f75b2 */ /* 0x0000220008000100 */
[----:B------:R0:W0:Y:S01]  /*02a0*/  SYNCS.EXCH.64 URZ, [UR8+0x38], UR6 ;  /* 0x00003806083f75b2 */ /* 0x0000220008000100 */
[----:B------:R-:W-:Y:S01]  /*02b0*/  NOP ;  /* 0x0000000000007918 */ /* 0x000fe20000000000 */
.L_x_2:
[----:B------:R-:W5:Y:S01]  /*02c0*/  SHFL.IDX PT, R0, R0, RZ, 0x1f ;  /* 0x00001fff00007589 */ /* 0x000f6200000e0000 */
[----:B------:R-:W-:Y:S01]  /*02d0*/  ELECT P0, URZ, PT ;  /* 0x00000000003f782f */ /* 0x000fe20003800000 */
[----:B------:R-:W1:Y:S01]  /*02e0*/  LDC R2, c[0x0][0x65c] ;  /* 0x00019700ff027b82 */ /* 0x000e620000000800 */
[----:B------:R-:W-:Y:S01]  /*02f0*/  SHF.R.S32.HI R6, RZ, 0x1f, R5 ;  /* 0x0000001fff067819 */ /* 0x000fe20000011405 */
[----:B------:R-:W2:Y:S01]  /*0300*/  S2R R3, SR_CTAID.Y ;  /* 0x0000000000037919 */ /* 0x000ea20000002600 */
[----:B0-----:R-:W-:Y:S01]  /*0310*/  UMOV UR4, 0x20 ;  /* 0x0000002000047882 */ /* 0x001fe20000000000 */
[----:B------:R-:W-:Y:S01]  /*0320*/  ISETP.NE.AND P2, PT, R8, RZ, PT ;  /* 0x000000ff0800720c */ /* 0x000fe20003f45270 */
[----:B------:R-:W-:Y:S01]  /*0330*/  NOP ;  /* 0x0000000000007918 */ /* 0x000fe20000000000 */
[----:B------:R-:W0:Y:S01]  /*0340*/  S2R R4, SR_CTAID.X ;  /* 0x0000000000047919 */ /* 0x000e220000002500 */
[----:B------:R-:W-:Y:S01]  /*0350*/  LEA.HI R6, R6, R5, RZ, 0x2 ;  /* 0x0000000506067211 */ /* 0x000fe200078f10ff */
[----:B------:R-:W-:Y:S01]  /*0360*/  NOP ;  /* 0x0000000000007918 */ /* 0x000fe20000000000 */
[----:B-----5:R-:W-:-:S02]  /*0370*/  ISETP.NE.OR P0, PT, R0, RZ, !P0 ;  /* 0x000000ff0000720c */ /* 0x020fc40004705670 */
[----:B-1----:R-:W-:-:S04]  /*0380*/  ISETP.NE.AND P3, PT, R2, 0x1, PT ;  /* 0x000000010200780c */ /* 0x002fc80003f65270 */
[----:B------:R-:W-:Y:S02]  /*0390*/  P2R R0, PR, RZ, 0x8 ;  /* 0x00000008ff007803 */ /* 0x000fe40000000000 */
[----:B------:R-:W-:-:S05]  /*03a0*/  LOP3.LUT R0, R6, 0xfffffffc, RZ, 0xc0, !PT ;  /* 0xfffffffc06007812 */ /* 0x000fca00078ec0ff */
[----:B------:R-:W-:Y:S01]  /*03b0*/  VOTEU.ALL UP0, P0 ;  /* 0x00000000003f7886 */ /* 0x000fe20000000000 */
[----:B------:R-:W-:Y:S01]  /*03c0*/  IMAD.IADD R0, R5, 0x1, -R0 ;  /* 0x0000000105007824 */ /* 0x000fe200078e0a00 */
[----:B------:R-:W0:Y:S01]  /*03d0*/  @P3 LDC R17, c[0x0][0x10] ;  /* 0x00000400ff113b82 */ /* 0x000e220000000800 */
[----:B------:R-:W-:Y:S01]  /*03e0*/  VOTEU.ALL UP1, P0 ;  /* 0x00000000003f7886 */ /* 0x000fe20000020000 */
[----:B--2---:R-:W-:Y:S01]  /*03f0*/  @P3 IMAD.MOV.U32 R6, RZ, RZ, R3 ;  /* 0x000000ffff063224 */ /* 0x004fe200078e0003 */
[----:B------:R-:W-:Y:S01]  /*0400*/  @!UP0 UMOV UR6, 0x400 ;  /* 0x0000040000068882 */ /* 0x000fe20000000000 */
[----:B------:R-:W-:-:S04]  /*0410*/  @!UP0 UIADD3 UR4, -UR4, 0x100000, URZ ;  /* 0x0010000004048890 */ /* 0x000fc8000fffe13f */
[----:B------:R-:W-:Y:S02]  /*0420*/  @!UP0 USHF.L.U32 UR5, UR4, 0xb, URZ ;  /* 0x0000000b04058899 */ /* 0x000fe4000800063f */
[----:B------:R-:W-:Y:S01]  /*0430*/  @!UP0 USHF.L.U32 UR4, UR4, 0x1, URZ ;  /* 0x0000000104048899 */ /* 0x000fe2000800063f */
[----:B------:R-:W-:Y:S02]  /*0440*/  @P3 IMAD.MOV.U32 R7, RZ, RZ, RZ ;  /* 0x000000ffff073224 */ /* 0x000fe400078e00ff */
[----:B------:R-:W-:Y:S01]  /*0450*/  IMAD.MOV.U32 R5, RZ, RZ, RZ ;  /* 0x000000ffff057224 */ /* 0x000fe200078e00ff */
[----:B------:R-:W1:Y:S01]  /*0460*/  @!UP0 S2UR UR7, SR_CgaCtaId ;  /* 0x00000000000789c3 */ /* 0x000e620000008800 */
[----:B------:R-:W-:-:S07]  /*0470*/  @P3 IMAD.MOV.U32 R11, RZ, RZ, RZ ;  /* 0x000000ffff0b3224 */ /* 0x000fce00078e00ff */
[----:B------:R-:W2:Y:S01]  /*0480*/  @!P3 LDC R9, c[0x0][0xc] ;  /* 0x00000300ff09bb82 */ /* 0x000ea20000000800 */
[----:B0-----:R-:W-:-:S04]  /*0490*/  @P3 IMAD.WIDE.U32 R16, R4, R17, R6 ;  /* 0x0000001104103225 */ /* 0x001fc800078e0006 */
[----:B------:R-:W-:Y:S01]  /*04a0*/  @P3 IMAD.IADD R17, R17, 0x1, R11 ;  /* 0x0000000111113824 */ /* 0x000fe200078e020b */
[----:B-1----:R-:W-:Y:S01]  /*04b0*/  @!UP0 ULEA UR6, UR7, UR6, 0x18 ;  /* 0x0000000607068291 */ /* 0x002fe2000f8ec03f */
[----:B------:R-:W-:Y:S01]  /*04c0*/  VOTEU.ALL UP0, P0 ;  /* 0x00000000003f7886 */ /* 0x000fe20000000000 */
[----:B------:R-:W-:-:S04]  /*04d0*/  ISETP.NE.AND P0, PT, R0, 0x3, PT ;  /* 0x000000030000780c */ /* 0x000fc80003f05270 */
[----:B------:R-:W-:Y:S01]  /*04e0*/  ISETP.EQ.OR P0, PT, R0, RZ, !P0 ;  /* 0x000000ff0000720c */ /* 0x000fe20004702670 */
[----:B--2---:R-:W-:-:S03]  /*04f0*/  @!P3 IMAD.WIDE.U32 R6, R9, R3, R4 ;  /* 0x000000030906b225 */ /* 0x004fc600078e0004 */
[C---:B------:R-:W-:Y:S01]  /*0500*/  ISETP.EQ.AND P0, PT, R8.reuse, RZ, P0 ;  /* 0x000000ff0800720c */ /* 0x040fe20000702270 */
[----:B------:R-:W-:Y:S01]  /*0510*/  VIADD R8, R8, 0xffffffff ;  /* 0xffffffff08087836 */ /* 0x000fe20000000000 */
[----:B------:R-:W0:Y:S02]  /*0520*/  FENCE.VIEW.ASYNC.S ;  /* 0x00000000000073c6 */ /* 0x000e240000000000 */
[----:B0-----:R0:W3:Y:S01]  /*0530*/  @!UP0 SYNCS.EXCH.64 URZ, [UR6+0x50], UR4 ;  /* 0x00005004063f85b2 */ /* 0x0010e20008000100 */
[----:B------:R-:W-:Y:S01]  /*0540*/  @!P3 IMAD.MOV.U32 R16, RZ, RZ, R6 ;  /* 0x000000ffff10b224 */ /* 0x000fe200078e0006 */
[----:B------:R-:W-:Y:S01]  /*0550*/  SEL R19, RZ, 0x1, !P0 ;  /* 0x00000001ff137807 */ /* 0x000fe20004000000 */
[----:B------:R-:W-:Y:S01]  /*0560*/  @!P3 IMAD.MOV.U32 R17, RZ, RZ, R7 ;  /* 0x000000ffff11b224 */ /* 0x000fe200078e0007 */
[----:B------:R-:W-:-:S04]  /*0570*/  ISETP.GE.U32.AND P1, PT, R8, 0x2, PT ;  /* 0x000000020800780c */ /* 0x000fc80003f26070 */
[----:B------:R-:W-:Y:S01]  /*0580*/  SEL R19, R19, 0x2, P1 ;  /* 0x0000000213137807 */ /* 0x000fe20000800000 */
[----:B------:R0:W3:Y:S01]  /*0590*/  @!UP1 SYNCS.EXCH.64 URZ, [UR6+0x58], UR4 ;  /* 0x00005804063f95b2 */ /* 0x0000e20008000100 */
[----:B------:R-:W-:Y:S01]  /*05a0*/  NOP ;  /* 0x0000000000007918 */ /* 0x000fe20000000000 */
[----:B---34-:R-:W-:Y:S06]  /*05b0*/  BAR.SYNC.DEFER_BLOCKING 0x0 ;  /* 0x0000000000007b1d */ /* 0x018fec0000010000 */
[----:B------:R-:W-:Y:S05]  /*05c0*/  @!P2 BRA `(.L_x_3) ;  /* 0x0000004c005ca947 */ /* 0x000fea0003800000 */
[----:B------:R-:W-:-:S13]  /*05d0*/  ISETP.GT.U32.AND P0, PT, R8, 0x1, PT ;  /* 0x000000010800780c */ /* 0x000fda0003f04070 */
[----:B0-----:R-:W-:Y:S05]  /*05e0*/  @P0 EXIT ;  /* 0x000000000000094d */ /* 0x001fea0003800000 */
[----:B------:R-:W-:Y:S01]  /*05f0*/  ULDC.64 UR4, c[0x0][0x650] ;  /* 0x0001940000047ab9 */ /* 0x000fe20000000a00 */
[----:B------:R-:W-:Y:S01]  /*0600*/  PRMT R0, RZ, 0x7610, R0 ;  /* 0x00007610ff007816 */ /* 0x000fe20000000000 */
[----:B------:R-:W-:Y:S01]  /*0610*/  IMAD.MOV.U32 R59, RZ, RZ, -0x1 ;  /* 0xffffffffff3b7424 */ /* 0x000fe200078e00ff */
[----:B------:R-:W-:Y:S01]  /*0620*/  ISETP.GE.U32.AND P0, PT, R16, UR4, PT ;  /* 0x0000000410007c0c */ /* 0x000fe2000bf06070 */
[----:B------:R-:W-:Y:S02]  /*0630*/  IMAD.MOV.U32 R58, RZ, RZ, -0x1 ;  /* 0xffffffffff3a7424 */ /* 0x000fe400078e00ff */
[----:B------:R-:W-:Y:S01]  /*0640*/  IMAD.MOV.U32 R23, RZ, RZ, -0x1 ;  /* 0xffffffffff177424 */ /* 0x000fe200078e00ff */
[----:B------:R-:W-:-:S13]  /*0650*/  ISETP.GE.U32.AND.EX P0, PT, R17, UR5, PT, P0 ;  /* 0x0000000511007c0c */ /* 0x000fda000bf06100 */
[----:B------:R-:W-:Y:S05]  /*0660*/  @P0 BRA `(.L_x_4) ;  /* 0x0000000400540947 */ /* 0x000fea0003800000 */
[----:B------:R-:W0:Y:S01]  /*0670*/  LDC.64 R14, c[0x0][0x628] ;  /* 0x00018a00ff0e7b82 */ /* 0x000e220000000a00 */
[----:B------:R-:W-:Y:S02]  /*0680*/  IMAD.MOV.U32 R6, RZ, RZ, R16 ;  /* 0x000000ffff067224 */ /* 0x000fe400078e0010 */
[----:B------:R-:W-:-:S05]  /*0690*/  IMAD.MOV.U32 R7, RZ, RZ, R17 ;  /* 0x000000ffff077224 */ /* 0x000fca00078e0011 */
[----:B------:R-:W1:Y:S08]  /*06a0*/  LDC R0, c[0x0][0x630] ;  /* 0x00018c00ff007b82 */ /* 0x000e700000000800 */
[----:B------:R-:W2:Y:S01]  /*06b0*/  LDC.64 R20, c[0x0][0x620] ;  /* 0x00018800ff147b82 */ /* 0x000ea20000000a00 */
[----:B0-----:R-:W-:-:S04]  /*06c0*/  ISETP.NE.U32.AND P0, PT, R14, RZ, PT ;  /* 0x000000ff0e00720c */ /* 0x001fc80003f05070 */
[----:B------:R-:W-:-:S13]  /*06d0*/  ISETP.NE.AND.EX P0, PT, R15, RZ, PT, P0 ;  /* 0x000000ff0f00720c */ /* 0x000fda0003f05300 */
[----:B-12---:R-:W-:Y:S05]  /*06e0*/  @!P0 BRA `(.L_x_5) ;  /* 0x0000000000288947 */ /* 0x006fea0003800000 */
[----:B------:R-:W0:Y:S02]  /*06f0*/  LDC R11, c[0x0][0x634] ;  /* 0x00018d00ff0b7b82 */ /* 0x000e240000000800 */
[----:B0-----:R-:W-:-:S05]  /*0700*/  IADD3 R11, P0, R16, R11, RZ ;  /* 0x0000000b100b7210 */ /* 0x001fca0007f1e0ff */
[----:B------:R-:W-:-:S04]  /*0710*/  IMAD.X R13, RZ, RZ, R17, P0 ;  /* 0x000000ffff0d7224 */ /* 0x000fc800000e0611 */
[----:B------:R-:W-:-:S04]  /*0720*/  IMAD.WIDE.U32 R6, R13, R14, RZ ;  /* 0x0000000e0d067225 */ /* 0x000fc800078e00ff */
[----:B------:R-:W-:-:S04]  /*0730*/  IMAD.WIDE.U32 R8, P0, R11, R15, R6 ;  /* 0x0000000f0b087225 */ /* 0x000fc80007800006 */
[----:B------:R-:W-:Y:S01]  /*0740*/  IMAD.WIDE.U32 R6, R11, R14, RZ ;  /* 0x0000000e0b067225 */ /* 0x000fe200078e00ff */
[----:B------:R-:W-:-:S03]  /*0750*/  MOV R10, R9 ;  /* 0x00000009000a7202 */ /* 0x000fc60000000f00 */
[----:B------:R-:W-:Y:S01]  /*0760*/  IMAD.X R11, RZ, RZ, RZ, P0 ;  /* 0x000000ffff0b7224 */ /* 0x000fe200000e06ff */
[----:B------:R-:W-:-:S05]  /*0770*/  IADD3 RZ, P0, R7, R8, RZ ;  /* 0x0000000807ff7210 */ /* 0x000fca0007f1e0ff */
[----:B------:R-:W-:-:S08]  /*0780*/  IMAD.WIDE.U32.X R6, R13, R15, R10, P0 ;  /* 0x0000000f0d067225 */ /* 0x000fd000000e040a */
.L_x_5:
[-CC-:B------:R-:W-:Y:S01]  /*0790*/  SHF.R.U64 R23, R6, R0.reuse, R7.reuse ;  /* 0x0000000006177219 */ /* 0x180fe20000001207 */
[----:B------:R-:W0:Y:S01]  /*07a0*/  LDC R10, c[0x0][0x618] ;  /* 0x00018600ff0a7b82 */ /* 0x000e220000000800 */
[----:B------:R-:W-:Y:S01]  /*07b0*/  SHF.R.U32.HI R5, RZ, R0, R7 ;  /* 0x00000000ff057219 */ /* 0x000fe20000011607 */
[----:B------:R-:W-:Y:S01]  /*07c0*/  ULDC UR4, c[0x0][0x150] ;  /* 0x0000540000047ab9 */ /* 0x000fe20000000800 */
[----:B------:R-:W-:Y:S02]  /*07d0*/  IADD3 R9, P0, RZ, -R23, RZ ;  /* 0x80000017ff097210 */ /* 0x000fe40007f1e0ff */
[----:B------:R-:W-:-:S03]  /*07e0*/  I2FP.F32.U32 R0, R4 ;  /* 0x0000000400007245 */ /* 0x000fc60000201000 */
[----:B------:R-:W1:Y:S01]  /*07f0*/  LDC.64 R28, c[0x0][0x640] ;  /* 0x00019000ff1c7b82 */ /* 0x000e620000000a00 */
[----:B------:R-:W-:Y:S02]  /*0800*/  IMAD.X R11, RZ, RZ, ~R5, P0 ;  /* 0x000000ffff0b7224 */ /* 0x000fe400000e0e05 */
[----:B------:R-:W-:Y:S01]  /*0810*/  FMUL R0, R0, UR4 ;  /* 0x0000000400007c20 */ /* 0x000fe20008400000 */
[----:B------:R-:W-:Y:S01]  /*0820*/  IMAD.WIDE.U32 R6, R9, R20, R16 ;  /* 0x0000001409067225 */ /* 0x000fe200078e0010 */
[----:B------:R-:W-:-:S03]  /*0830*/  ULDC UR4, c[0x0][0x154] ;  /* 0x0000550000047ab9 */ /* 0x000fc60000000800 */
[----:B------:R-:W-:Y:S01]  /*0840*/  IMAD R8, R11, R20, RZ ;  /* 0x000000140b087224 */ /* 0x000fe200078e02ff */
[----:B------:R-:W2:Y:S01]  /*0850*/  LDC R5, c[0x0][0x144] ;  /* 0x00005100ff057b82 */ /* 0x000ea20000000800 */
[----:B------:R-:W3:Y:S02]  /*0860*/  F2I.U32.TRUNC.NTZ R0, R0 ;  /* 0x0000000000007305 */ /* 0x000ee4000020f000 */
[----:B------:R-:W-:-:S04]  /*0870*/  IMAD R9, R9, R21, R8 ;  /* 0x0000001509097224 */ /* 0x000fc800078e0208 */
[----:B------:R-:W-:Y:S01]  /*0880*/  IMAD.IADD R7, R7, 0x1, R9 ;  /* 0x0000000107077824 */ /* 0x000fe200078e0209 */
[----:B------:R-:W4:Y:S01]  /*0890*/  LDC R12, c[0x0][0x608] ;  /* 0x00018200ff0c7b82 */ /* 0x000f220000000800 */
[----:B------:R-:W-:-:S03]  /*08a0*/  IMAD.MOV.U32 R9, RZ, RZ, -0x1 ;  /* 0xffffffffff097424 */ /* 0x000fc600078e00ff */
[-CC-:B0-----:R-:W-:Y:S02]  /*08b0*/  SHF.R.U64 R20, R6, R10.reuse, R7.reuse ;  /* 0x0000000a06147219 */ /* 0x181fe40000001207 */
[----:B------:R-:W-:Y:S02]  /*08c0*/  I2FP.F32.U32 R6, R3 ;  /* 0x0000000300067245 */ /* 0x000fe40000201000 */
[----:B------:R-:W0:Y:S01]  /*08d0*/  LDC R26, c[0x0][0x658] ;  /* 0x00019600ff1a7b82 */ /* 0x000e220000000800 */
[----:B-1----:R-:W-:Y:S01]  /*08e0*/  ISETP.NE.U32.AND P0, PT, R28, RZ, PT ;  /* 0x000000ff1c00720c */ /* 0x002fe20003f05070 */
[----:B---3--:R-:W-:Y:S01]  /*08f0*/  IMAD.MOV R8, RZ, RZ, -R0 ;  /* 0x000000ffff087224 */ /* 0x008fe200078e0a00 */
[----:B------:R-:W-:Y:S01]  /*0900*/  SHF.R.U32.HI R7, RZ, R10, R7 ;  /* 0x0000000aff077219 */ /* 0x000fe20000011607 */
[----:B------:R-:W-:Y:S01]  /*0910*/  FMUL R6, R6, UR4 ;  /* 0x0000000406067c20 */ /* 0x000fe20008400000 */
[----:B------:R-:W-:-:S03]  /*0920*/  ISETP.NE.AND.EX P0, PT, R29, RZ, PT, P0 ;  /* 0x000000ff1d00720c */ /* 0x000fc60003f05300 */
[----:B------:R-:W1:Y:S01]  /*0930*/  LDC R14, c[0x0][0x148] ;  /* 0x00005200ff0e7b82 */ /* 0x000e620000000800 */
[----:B--2---:R-:W-:-:S07]  /*0940*/  IMAD R0, R5, R8, R4 ;  /* 0x0000000805007224 */ /* 0x004fce00078e0204 */
[----:B------:R-:W2:Y:S01]  /*0950*/  LDC R24, c[0x0][0x600] ;  /* 0x00018000ff187b82 */ /* 0x000ea20000000800 */
[-CC-:B----4-:R-:W-:Y:S02]  /*0960*/  SHF.R.U64 R30, R20, R12.reuse, R7.reuse ;  /* 0x0000000c141e7219 */ /* 0x190fe40000001207 */
[----:B------:R-:W-:Y:S01]  /*0970*/  SHF.R.U32.HI R5, RZ, R12, R7 ;  /* 0x0000000cff057219 */ /* 0x000fe20000011607 */
[----:B------:R-:W-:Y:S01]  /*0980*/  IMAD.MOV.U32 R7, RZ, RZ, 0x1 ;  /* 0x00000001ff077424 */ /* 0x000fe200078e00ff */
[----:B------:R3:W4:Y:S03]  /*0990*/  F2I.U32.TRUNC.NTZ R12, R6 ;  /* 0x00000006000c7305 */ /* 0x000726000020f000 */
[----:B------:R-:W1:Y:S01]  /*09a0*/  LDC R15, c[0x0][0x648] ;  /* 0x00019200ff0f7b82 */ /* 0x000e620000000800 */
[-C--:B0-----:R-:W-:Y:S02]  /*09b0*/  SHF.L.U32 R4, R9, R26.reuse, RZ ;  /* 0x0000001a09047219 */ /* 0x081fe400000006ff */
[----:B------:R-:W-:-:S02]  /*09c0*/  SHF.R.U64 R32, R30, R26, R5 ;  /* 0x0000001a1e207219 */ /* 0x000fc40000001205 */
[----:B------:R-:W-:Y:S02]  /*09d0*/  LOP3.LUT R11, RZ, R4, RZ, 0x33, !PT ;  /* 0x00000004ff0b7212 */ /* 0x000fe400078e33ff */
[-C--:B------:R-:W-:Y:S01]  /*09e0*/  SHF.R.U32.HI R5, RZ, R26.reuse, R5 ;  /* 0x0000001aff057219 */ /* 0x080fe20000011605 */
[----:B------:R-:W0:Y:S01]  /*09f0*/  LDC R21, c[0x0][0x638] ;  /* 0x00018e00ff157b82 */ /* 0x000e220000000800 */
[----:B------:R-:W-:Y:S01]  /*0a00*/  SHF.L.U32 R10, R7, R26, RZ ;  /* 0x0000001a070a7219 */ /* 0x000fe200000006ff */
[----:B------:R-:W-:-:S06]  /*0a10*/  IMAD.MOV.U32 R4, RZ, RZ, R32 ;  /* 0x000000ffff047224 */ /* 0x000fcc00078e0020 */
[----:B------:R-:W0:Y:S01]  /*0a20*/  LDC R59, c[0x0][0x610] ;  /* 0x00018400ff3b7b82 */ /* 0x000e220000000800 */
[----:B---34-:R-:W-:Y:S05]  /*0a30*/  @!P0 BRA `(.L_x_6) ;  /* 0x0000000000288947 */ /* 0x018fea0003800000 */
[----:B------:R-:W3:Y:S02]  /*0a40*/  LDC R9, c[0x0][0x64c] ;  /* 0x00019300ff097b82 */ /* 0x000ee40000000800 */
[----:B---3--:R-:W-:-:S05]  /*0a50*/  IADD3 R9, P0, R32, R9, RZ ;  /* 0x0000000920097210 */ /* 0x008fca0007f1e0ff */
[----:B------:R-:W-:-:S04]  /*0a60*/  IMAD.X R13, RZ, RZ, R5, P0 ;  /* 0x000000ffff0d7224 */ /* 0x000fc800000e0605 */
[----:B------:R-:W-:-:S04]  /*0a70*/  IMAD.WIDE.U32 R4, R13, R28, RZ ;  /* 0x0000001c0d047225 */ /* 0x000fc800078e00ff */
[----:B------:R-:W-:-:S04]  /*0a80*/  IMAD.WIDE.U32 R6, P0, R9, R29, R4 ;  /* 0x0000001d09067225 */ /* 0x000fc80007800004 */
[----:B------:R-:W-:-:S04]  /*0a90*/  IMAD.WIDE.U32 R4, R9, R28, RZ ;  /* 0x0000001c09047225 */ /* 0x000fc800078e00ff */
[----:B------:R-:W-:Y:S01]  /*0aa0*/  IMAD.X R9, RZ, RZ, RZ, P0 ;  /* 0x000000ffff097224 */ /* 0x000fe200000e06ff */
[----:B------:R-:W-:Y:S01]  /*0ab0*/  IADD3 RZ, P0, R5, R6, RZ ;  /* 0x0000000605ff7210 */ /* 0x000fe20007f1e0ff */
[----:B------:R-:W-:-:S04]  /*0ac0*/  IMAD.MOV.U32 R8, RZ, RZ, R7 ;  /* 0x000000ffff087224 */ /* 0x000fc800078e0007 */
[----:B------:R-:W-:-:S08]  /*0ad0*/  IMAD.WIDE.U32.X R4, R13, R29, R8, P0 ;  /* 0x0000001d0d047225 */ /* 0x000fd000000e0408 */
.L_x_6:
[----:B-1----:R-:W-:Y:S01]  /*0ae0*/  SHF.R.U64 R4, R4, R15, R5 ;  /* 0x0000000f04047219 */ /* 0x002fe20000001205 */
[----:B--2---:R-:W-:Y:S01]  /*0af0*/  VIADD R5, R24, 0xffffffff ;  /* 0xffffffff18057836 */ /* 0x004fe20000000000 */
[----:B------:R-:W-:Y:S01]  /*0b00*/  LOP3.LUT R11, R30, R11, RZ, 0xc0, !PT ;  /* 0x0000000b1e0b7212 */ /* 0x000fe200078ec0ff */
[----:B------:R-:W-:Y:S02]  /*0b10*/  IMAD.MOV R12, RZ, RZ, -R12 ;  /* 0x000000ffff0c7224 */ /* 0x000fe400078e0a0c */
[----:B------:R-:W-:Y:S02]  /*0b20*/  IMAD.MOV R6, RZ, RZ, -R4 ;  /* 0x000000ffff067224 */ /* 0x000fe400078e0a04 */
[----:B------:R-:W-:Y:S01]  /*0b30*/  IMAD R11, R10, R4, R11 ;  /* 0x000000040a0b7224 */ /* 0x000fe200078e020b */
[----:B------:R-:W-:Y:S01]  /*0b40*/  LOP3.LUT R4, R20, R5, RZ, 0xc0, !PT ;  /* 0x0000000514047212 */ /* 0x000fe200078ec0ff */
[----:B------:R-:W-:Y:S02]  /*0b50*/  @P3 IMAD R0, R14, R12, R3 ;  /* 0x0000000c0e003224 */ /* 0x000fe400078e0203 */
[----:B0-----:R-:W-:-:S02]  /*0b60*/  IMAD R3, R6, R21, R32 ;  /* 0x0000001506037224 */ /* 0x001fc400078e0220 */
[----:B------:R-:W-:Y:S02]  /*0b70*/  IMAD R59, R11, R59, R0 ;  /* 0x0000003b0b3b7224 */ /* 0x000fe400078e0200 */
[----:B------:R-:W-:Y:S02]  /*0b80*/  IMAD R4, R3, R24, R4 ;  /* 0x0000001803047224 */ /* 0x000fe400078e0204 */
[----:B------:R-:W-:-:S03]  /*0b90*/  IMAD.MOV.U32 R0, RZ, RZ, 0x1 ;  /* 0x00000001ff007424 */ /* 0x000fc600078e00ff */
[----:B------:R-:W-:Y:S02]  /*0ba0*/  SEL R58, R4, R59, !P3 ;  /* 0x0000003b043a7207 */ /* 0x000fe40005800000 */
[----:B------:R-:W-:-:S07]  /*0bb0*/  SEL R59, R59, R4, !P3 ;  /* 0x000000043b3b7207 */ /* 0x000fce0005800000 */
.L_x_4:
[----:B------:R-:W-:-:S08]  /*0bc0*/  NOP ;  /* 0x0000000000007918 */ /* 0x000fd00000000000 */
[----:B------:R-:W0:Y:S02]  /*0bd0*/  USETMAXREG.TRY_ALLOC.CTAPOOL UP0, 0xe8 ;  /* 0x000000e8000079c8 */ /* 0x000e240008000600 */
[----:B0-----:R-:W-:-:S13]  /*0be0*/  PLOP3.LUT P0, PT, PT, PT, UP0, 0x80, 0x0 ;  /* 0x000000000000781c */ /* 0x001fda0003f0f008 */
[----:B------:R-:W-:Y:S05]  /*0bf0*/  @!P0 BRA `(.L_x_4) ;  /* 0xfffffffc00f08947 */ /* 0x000fea000383ffff */
[----:B------:R-:W-:Y:S01]  /*0c00*/  ULDC.64 UR4, c[0x0][0x598] ;  /* 0x0001660000047ab9 */ /* 0x000fe20000000a00 */
[----:B------:R-:W-:Y:S01]  /*0c10*/  ULDC.64 UR36, c[0x0][0x208] ;  /* 0x0000820000247ab9 */ /* 0x000fe20000000a00 */
[----:B------:R-:W-:-:S04]  /*0c20*/  ISETP.NE.U32.AND P0, PT, RZ, UR4, PT ;  /* 0x00000004ff007c0c */ /* 0x000fc8000bf05070 */
[----:B------:R-:W-:-:S13]  /*0c30*/  ISETP.NE.AND.EX P0, PT, RZ, UR5, PT, P0 ;  /* 0x00000005ff007c0c */ /* 0x000fda000bf05300 */
[----:B------:R-:W-:Y:S05]  /*0c40*/  @!P0 BRA `(.L_x_7) ;  /* 0x00000000001c8947 */ /* 0x000fea0003800000 */
[----:B------:R-:W0:Y:S02]  /*0c50*/  LDC.64 R4, c[0x0][0x598] ;  /* 0x00016600ff047b82 */ /* 0x000e240000000a00 */
[----:B0-----:R-:W2:Y:S02]  /*0c60*/  LDG.E.64 R4, desc[UR36][R4.64] ;  /* 0x0000002404047981 */ /* 0x001ea4000c1e1b00 */
[----:B--2---:R-:W-:-:S04]  /*0c70*/  ISETP.NE.U32.AND P0, PT, R4, RZ, PT ;  /* 0x000000ff0400720c */ /* 0x004fc80003f05070 */
[----:B------:R-:W-:-:S13]  /*0c80*/  ISETP.NE.AND.EX P0, PT, R5, RZ, PT, P0 ;  /* 0x000000ff0500720c */ /* 0x000fda0003f05300 */
[----:B------:R-:W-:Y:S05]  /*0c90*/  @!P0 BRA `(.L_x_7) ;  /* 0x0000000000088947 */ /* 0x000fea0003800000 */
[----:B------:R0:W5:Y:S01]  /*0ca0*/  LD.E R56, desc[UR36][R4.64] ;  /* 0x0000002404387980 */ /* 0x000162000c101900 */
[----:B------:R-:W-:Y:S05]  /*0cb0*/  BRA `(.L_x_8) ;  /* 0x0000000000247947 */ /* 0x000fea0003800000 */
.L_x_7:
[----:B------:R-:W-:Y:S02]  /*0cc0*/  ULDC.64 UR4, c[0x0][0x588] ;  /* 0x0001620000047ab9 */ /* 0x000fe40000000a00 */
[----:B------:R-:W-:-:S04]  /*0cd0*/  ISETP.NE.U32.AND P0, PT, RZ, UR4, PT ;  /* 0x00000004ff007c0c */ /* 0x000fc8000bf05070 */
[----:B------:R-:W-:-:S13]  /*0ce0*/  ISETP.NE.AND.EX P0, PT, RZ, UR5, PT, P0 ;  /* 0x00000005ff007c0c */ /* 0x000fda000bf05300 */
[----:B------:R-:W-:Y:S05]  /*0cf0*/  @!P0 BRA `(.L_x_9) ;  /* 0x00000000000c8947 */ /* 0x000fea0003800000 */
[----:B------:R-:W0:Y:S02]  /*0d00*/  LDC.64 R56, c[0x0][0x588] ;  /* 0x00016200ff387b82 */ /* 0x000e240000000a00 */
[----:B0-----:R1:W5:Y:S01]  /*0d10*/  LDG.E R56, desc[UR36][R56.64] ;  /* 0x0000002438387981 */ /* 0x001362000c1e1900 */
[----:B------:R-:W-:Y:S05]  /*0d20*/  BRA `(.L_x_8) ;  /* 0x0000000000087947 */ /* 0x000fea0003800000 */
.L_x_9:
[----:B------:R-:W-:Y:S02]  /*0d30*/  ULDC UR4, c[0x0][0x580] ;  /* 0x0001600000047ab9 */ /* 0x000fe40000000800 */
[----:B------:R-:W-:-:S07]  /*0d40*/  IMAD.U32 R56, RZ, RZ, UR4 ;  /* 0x00000004ff387e24 */ /* 0x000fce000f8e00ff */
.L_x_8:
[----:B------:R-:W-:Y:S02]  /*0d50*/  ULDC.64 UR4, c[0x0][0x5a0] ;  /* 0x0001680000047ab9 */ /* 0x000fe40000000a00 */
[----:B------:R-:W-:-:S04]  /*0d60*/  ISETP.NE.U32.AND P0, PT, RZ, UR4, PT ;  /* 0x00000004ff007c0c */ /* 0x000fc8000bf05070 */
[----:B------:R-:W-:-:S13]  /*0d70*/  ISETP.NE.AND.EX P0, PT, RZ, UR5, PT, P0 ;  /* 0x00000005ff007c0c */ /* 0x000fda000bf05300 */
[----:B------:R-:W-:Y:S05]  /*0d80*/  @!P0 BRA `(.L_x_10) ;  /* 0x00000000001c8947 */ /* 0x000fea0003800000 */
[----:B0-----:R-:W0:Y:S02]  /*0d90*/  LDC.64 R4, c[0x0][0x5a0] ;  /* 0x00016800ff047b82 */ /* 0x001e240000000a00 */
[----:B0-----:R-:W2:Y:S02]  /*0da0*/  LDG.E.64 R4, desc[UR36][R4.64] ;  /* 0x0000002404047981 */ /* 0x001ea4000c1e1b00 */
[----:B--2---:R-:W-:-:S04]  /*0db0*/  ISETP.NE.U32.AND P0, PT, R4, RZ, PT ;  /* 0x000000ff0400720c */ /* 0x004fc80003f05070 */
[----:B------:R-:W-:-:S13]  /*0dc0*/  ISETP.NE.AND.EX P0, PT, R5, RZ, PT, P0 ;  /* 0x000000ff0500720c */ /* 0x000fda0003f05300 */
[----:B------:R-:W-:Y:S05]  /*0dd0*/  @!P0 BRA `(.L_x_10) ;  /* 0x0000000000088947 */ /* 0x000fea0003800000 */
[----:B-1----:R0:W5:Y:S01]  /*0de0*/  LD.E R57, desc[UR36][R4.64] ;  /* 0x0000002404397980 */ /* 0x002162000c101900 */
[----:B------:R-:W-:Y:S05]  /*0df0*/  BRA `(.L_x_11) ;  /* 0x0000000000247947 */ /* 0x000fea0003800000 */
.L_x_10:
[----:B------:R-:W-:Y:S02]  /*0e00*/  ULDC.64 UR4, c[0x0][0x590] ;  /* 0x0001640000047ab9 */ /* 0x000fe40000000a00 */
[----:B------:R-:W-:-:S04]  /*0e10*/  ISETP.NE.U32.AND P0, PT, RZ, UR4, PT ;  /* 0x00000004ff007c0c */ /* 0x000fc8000bf05070 */
[----:B------:R-:W-:-:S13]  /*0e20*/  ISETP.NE.AND.EX P0, PT, RZ, UR5, PT, P0 ;  /* 0x00000005ff007c0c */ /* 0x000fda000bf05300 */
[----:B------:R-:W-:Y:S05]  /*0e30*/  @!P0 BRA `(.L_x_12) ;  /* 0x00000000000c8947 */ /* 0x000fea0003800000 */
[----:B0-----:R-:W1:Y:S02]  /*0e40*/  LDC.64 R4, c[0x0][0x590] ;  /* 0x00016400ff047b82 */ /* 0x001e640000000a00 */
[----:B-1----:R1:W5:Y:S01]  /*0e50*/  LDG.E R57, desc[UR36][R4.64] ;  /* 0x0000002404397981 */ /* 0x002362000c1e1900 */
[----:B------:R-:W-:Y:S05]  /*0e60*/  BRA `(.L_x_11) ;  /* 0x0000000000087947 */ /* 0x000fea0003800000 */
.L_x_12:
[----:B------:R-:W-:Y:S02]  /*0e70*/  ULDC UR4, c[0x0][0x584] ;  /* 0x0001610000047ab9 */ /* 0x000fe40000000800 */
[----:B-1----:R-:W-:-:S07]  /*0e80*/  IMAD.U32 R57, RZ, RZ, UR4 ;  /* 0x00000004ff397e24 */ /* 0x002fce000f8e00ff */
.L_x_11:
[----:B------:R-:W-:-:S13]  /*0e90*/  LOP3.LUT P0, RZ, R0, 0xff, RZ, 0xc0, !PT ;  /* 0x000000ff00ff7812 */ /* 0x000fda000780c0ff */
[----:B------:R-:W-:Y:S05]  /*0ea0*/  @!P0 EXIT ;  /* 0x000000000000894d */ /* 0x000fea0003800000 */
[----:B------:R-:W-:Y:S01]  /*0eb0*/  ULDC UR4, c[0x0][0x28c] ;  /* 0x0000a30000047ab9 */ /* 0x000fe20000000800 */
[----:B------:R-:W-:Y:S01]  /*0ec0*/  LOP3.LUT R74, R19, 0x1, RZ, 0xfc, !PT ;  /* 0x00000001134a7812 */ /* 0x000fe200078efcff */
[----:B------:R-:W-:Y:S01]  /*0ed0*/  UIADD3 UR4, UR4, 0x7f, URZ ;  /* 0x0000007f04047890 */ /* 0x000fe2000fffe03f */
[----:B------:R-:W-:Y:S01]  /*0ee0*/  UMOV UR38, URZ ;  /* 0x0000003f00267c82 */ /* 0x000fe20008000000 */
[----:B------:R-:W-:Y:S02]  /*0ef0*/  UMOV UR39, URZ ;  /* 0x0000003f00277c82 */ /* 0x000fe40008000000 */
[----:B------:R-:W-:-:S04]  /*0f00*/  USHF.R.S32.HI UR5, URZ, 0x1f, UR4 ;  /* 0x0000001f3f057899 */ /* 0x000fc80008011404 */
[----:B------:R-:W-:-:S04]  /*0f10*/  ULEA.HI UR5, UR5, UR4, URZ, 0x7 ;  /* 0x0000000405057291 */ /* 0x000fc8000f8f383f */
[----:B------:R-:W-:-:S12]  /*0f20*/  USHF.R.S32.HI UR40, URZ, 0x7, UR5 ;  /* 0x000000073f287899 */ /* 0x000fd80008011405 */
.L_x_92:
[----:B------:R-:W-:Y:S01]  /*0f30*/  LOP3.LUT R0, R18, 0x80, RZ, 0xc0, !PT ;  /* 0x0000008012007812 */ /* 0x000fe200078ec0ff */
[----:B------:R-:W2:Y:S01]  /*0f40*/  S2UR UR7, SR_CgaCtaId ;  /* 0x00000000000779c3 */ /* 0x000ea20000008800 */
[----:B------:R-:W-:Y:S02]  /*0f50*/  UMOV UR6, 0x400 ;  /* 0x0000040000067882 */ /* 0x000fe40000000000 */
[----:B------:R-:W-:-:S06]  /*0f60*/  SHF.R.U32.HI R0, RZ, 0x7, R0 ;  /* 0x00000007ff007819 */ /* 0x000fcc0000011600 */
[----:B---3--:R-:W3:Y:S01]  /*0f70*/  SHFL.IDX PT, R0, R0, RZ, 0x1f ;  /* 0x00001fff00007589 */ /* 0x008ee200000e0000 */
[----:B--2---:R-:W-:Y:S01]  /*0f80*/  ULEA UR42, UR7, UR6, 0x18 ;  /* 0x00000006072a7291 */ /* 0x004fe2000f8ec03f */
[----:B---3--:R-:W-:-:S13]  /*0f90*/  R2UR UR4, R0 ;  /* 0x00000000000472ca */ /* 0x008fda00000e0000 */
[----:B------:R-:W-:-:S04]  /*0fa0*/  ULEA.HI UR5, UR4, UR4, URZ, 0x1 ;  /* 0x0000000404057291 */ /* 0x000fc8000f8f083f */
[----:B------:R-:W-:-:S04]  /*0fb0*/  ULOP3.LUT UR5, UR5, 0x7fffe, URZ, 0xc0, !UPT ;  /* 0x0007fffe05057892 */ /* 0x000fc8000f8ec03f */
[----:B------:R-:W-:-:S03]  /*0fc0*/  UIADD3 UR5, UR4, -UR5, URZ ;  /* 0x8000000504057290 */ /* 0x000fc6000fffe03f */
[----:B------:R-:W-:Y:S01]  /*0fd0*/  ULDC UR4, c[0x0][0x28c] ;  /* 0x0000a30000047ab9 */ /* 0x000fe20000000800 */
[----:B------:R-:W-:Y:S01]  /*0fe0*/  ULEA UR5, UR5, UR42, 0xd ;  /* 0x0000002a05057291 */ /* 0x000fe2000f8e683f */
[----:B------:R-:W-:-:S03]  /*0ff0*/  ISETP.LT.AND P0, PT, RZ, UR4, PT ;  /* 0x00000004ff007c0c */ /* 0x000fc6000bf01270 */
[----:B------:R-:W-:-:S04]  /*1000*/  UIADD3 UR5, UR5, 0x100, URZ ;  /* 0x0000010005057890 */ /* 0x000fc8000fffe03f */
[----:B------:R-:W-:-:S04]  /*1010*/  USHF.R.U32.HI UR5, URZ, 0x4, UR5 ;  /* 0x000000043f057899 */ /* 0x000fc80008011605 */
[----:B------:R-:W-:Y:S02]  /*1020*/  ULOP3.LUT UR41, UR5, 0x3fff, URZ, 0xc0, !UPT ;  /* 0x00003fff05297892 */ /* 0x000fe4000f8ec03f */
[----:B01--45:R-:W-:Y:S10]  /*1030*/  @P0 BRA `(.L_x_13) ;  /* 0x0000000000400947 */ /* 0x033ff40003800000 */
[----:B------:R-:W-:Y:S01]  /*1040*/  MOV R0, 0x0 ;  /* 0x0000000000007802 */ /* 0x000fe20000000f00 */
[----:B------:R-:W-:Y:S01]  /*1050*/  ULDC.64 UR4, c[0x4][0x68] ;  /* 0x01001a0000047ab9 */ /* 0x000fe20000000a00 */
[----:B------:R-:W-:Y:S01]  /*1060*/  ULDC.64 UR6, c[0x4][0x8] ;  /* 0x0100020000067ab9 */ /* 0x000fe20000000a00 */
[----:B01----:R-:W-:Y:S01]  /*1070*/  MOV R4, UR4 ;  /* 0x0000000400047c02 */ /* 0x003fe20008000f00 */
[----:B------:R0:W1:Y:S01]  /*1080*/  LDC.64 R14, c[0x4][R0] ;  /* 0x01000000000e7b82 */ /* 0x0000620000000a00 */
[----:B------:R-:W-:Y:S01]  /*1090*/  IMAD.U32 R5, RZ, RZ, UR5 ;  /* 0x00000005ff057e24 */ /* 0x000fe2000f8e00ff */
[----:B------:R-:W-:Y:S01]  /*10a0*/  ULDC.64 UR4, c[0x4][0x70] ;  /* 0x01001c0000047ab9 */ /* 0x000fe20000000a00 */
[----:B------:R-:W-:Y:S02]  /*10b0*/  IMAD.U32 R10, RZ, RZ, UR6 ;  /* 0x00000006ff0a7e24 */ /* 0x000fe4000f8e00ff */
[----:B------:R-:W-:Y:S02]  /*10c0*/  IMAD.U32 R6, RZ, RZ, UR4 ;  /* 0x00000004ff067e24 */ /* 0x000fe4000f8e00ff */
[----:B------:R-:W-:-:S02]  /*10d0*/  IMAD.U32 R7, RZ, RZ, UR5 ;  /* 0x00000005ff077e24 */ /* 0x000fc4000f8e00ff */
[----:B------:R-:W-:Y:S02]  /*10e0*/  IMAD.U32 R11, RZ, RZ, UR7 ;  /* 0x00000007ff0b7e24 */ /* 0x000fe4000f8e00ff */
[----:B------:R-:W-:Y:S02]  /*10f0*/  IMAD.MOV.U32 R8, RZ, RZ, 0x1e1 ;  /* 0x000001e1ff087424 */ /* 0x000fe400078e00ff */
[----:B------:R-:W-:Y:S02]  /*1100*/  IMAD.MOV.U32 R12, RZ, RZ, 0x1 ;  /* 0x00000001ff0c7424 */ /* 0x000fe400078e00ff */
[----:B0-----:R-:W-:-:S07]  /*1110*/  IMAD.MOV.U32 R13, RZ, RZ, RZ ;  /* 0x000000ffff0d7224 */ /* 0x001fce00078e00ff */
[----:B------:R-:W-:-:S07]  /*1120*/  LEPC R20, `(.L_x_13) ;  /* 0x000000001014794e */ /* 0x000fce0000000000 */
[----:B-1---5:R-:W-:Y:S05]  /*1130*/  CALL.ABS.NOINC R14 ;  /* 0x000000000e007343 */ /* 0x022fea0003c00000 */
.L_x_13:
[----:B------:R-:W-:-:S13]  /*1140*/  ISETP.NE.AND P0, PT, R74, 0x3, PT ;  /* 0x000000034a00780c */ /* 0x000fda0003f05270 */
[----:B------:R-:W-:Y:S05]  /*1150*/  @!P0 BRA `(.L_x_14) ;  /* 0x0000000000048947 */ /* 0x000fea0003800000 */
[----:B------:R-:W-:Y:S01]  /*1160*/  BPT.TRAP 0x1 ;  /* 0x000000040000795c */ /* 0x000fe20000300000 */
.L_x_14:
[----:B------:R-:W-:Y:S02]  /*1170*/  IMAD.U32 R3, RZ, RZ, UR39 ;  /* 0x00000027ff037e24 */ /* 0x000fe4000f8e00ff */
[----:B------:R-:W-:-:S03]  /*1180*/  IMAD.U32 R0, RZ, RZ, UR38 ;  /* 0x00000026ff007e24 */ /* 0x000fc6000f8e00ff */
[----:B------:R-:W-:Y:S02]  /*1190*/  LEA R3, R3, UR42, 0x3 ;  /* 0x0000002a03037c11 */ /* 0x000fe4000f8e18ff */
[----:B------:R-:W-:-:S04]  /*11a0*/  SHF.L.U32 R0, R0, 0x1f, RZ ;  /* 0x0000001f00007819 */ /* 0x000fc800000006ff */
[----:B------:R2:W3:Y:S01]  /*11b0*/  SYNCS.PHASECHK.TRANS64.TRYWAIT P1, [R3+URZ], R0 ;  /* 0x00000000030075a7 */ /* 0x0004e2000802017f */
[----:B------:R-:W-:Y:S05]  /*11c0*/  @!P0 BRA `(.L_x_15) ;  /* 0x0000000000048947 */ /* 0x000fea0003800000 */
[----:B------:R-:W-:Y:S01]  /*11d0*/  BPT.TRAP 0x1 ;  /* 0x000000040000795c */ /* 0x000fe20000300000 */
.L_x_15:
[----:B---3--:R-:W-:Y:S05]  /*11e0*/  @P1 BRA `(.L_x_16) ;  /* 0x0000000000081947 */ /* 0x008fea0003800000 */
[----:B------:R-:W3:Y:S02]  /*11f0*/  SYNCS.PHASECHK.TRANS64.TRYWAIT P1, [R3+URZ], R0 ;  /* 0x00000000030075a7 */ /* 0x000ee4000802017f */
[----:B---3--:R-:W-:Y:S05]  /*1200*/  @!P1 BRA `(.L_x_17) ;  /* 0x00000058000c9947 */ /* 0x008fea0003800000 */
.L_x_16:
[----:B------:R-:W-:-:S04]  /*1210*/  UISETP.LT.AND UP0, UPT, UR40, 0x1, UPT ;  /* 0x000000012800788c */ /* 0x000fc8000bf01270 */
[----:B------:R-:W-:-:S04]  /*1220*/  USEL UR4, UR40, 0x1, UP0 ;  /* 0x0000000128047887 */ /* 0x000fc80008000000 */
[----:B------:R-:W-:-:S06]  /*1230*/  UIADD3 UR4, UR40, -UR4, URZ ;  /* 0x8000000428047290 */ /* 0x000fcc000fffe03f */
[----:B--23--:R-:W-:Y:S01]  /*1240*/  IMAD.U32 R0, RZ, RZ, UR4 ;  /* 0x00000004ff007e24 */ /* 0x00cfe2000f8e00ff */
[----:B------:R-:W-:Y:S05]  /*1250*/  WARPSYNC.ALL ;  /* 0x0000000000007948 */ /* 0x000fea0003800000 */
[----:B------:R-:W-:Y:S01]  /*1260*/  ISETP.GE.AND P1, PT, R0, 0x1, PT ;  /* 0x000000010000780c */ /* 0x000fe20003f26270 */
[----:B------:R-:W-:Y:S01]  /*1270*/  UIADD3 UR4, UR42, 0x30100, URZ ;  /* 0x000301002a047890 */ /* 0x000fe2000fffe03f */
[----:B------:R-:W-:Y:S01]  /*1280*/  WARPGROUP.ARRIVE ;  /* 0x00000000000079c5 */ /* 0x000fe20000000000 */
[----:B------:R-:W-:Y:S01]  /*1290*/  UMOV UR9, 0x40000040 ;  /* 0x4000004000097882 */ /* 0x000fe20000000000 */
[----:B------:R-:W-:Y:S01]  /*12a0*/  UMOV UR11, 0x40000040 ;  /* 0x40000040000b7882 */ /* 0x000fe20000000000 */
[----:B------:R-:W-:Y:S01]  /*12b0*/  USHF.R.U32.HI UR4, URZ, 0x4, UR4 ;  /* 0x000000043f047899 */ /* 0x000fe20008011604 */
[----:B------:R-:W-:Y:S01]  /*12c0*/  UMOV UR15, UR11 ;  /* 0x0000000b000f7c82 */ /* 0x000fe20008000000 */
[----:B------:R-:W-:-:S02]  /*12d0*/  UMOV UR13, 0x40000040 ;  /* 0x40000040000d7882 */ /* 0x000fc40000000000 */
[----:B------:R-:W-:Y:S02]  /*12e0*/  ULOP3.LUT UR5, UR4, 0x3fff, URZ, 0xc0, !UPT ;  /* 0x00003fff04057892 */ /* 0x000fe4000f8ec03f */
[----:B------:R-:W-:Y:S02]  /*12f0*/  ULOP3.LUT UR4, UR41, 0x10000, URZ, 0xfc, !UPT ;  /* 0x0001000029047892 */ /* 0x000fe4000f8efc3f */
[----:B------:R-:W-:Y:S02]  /*1300*/  ULOP3.LUT UR5, UR5, 0x10000, URZ, 0xfc, !UPT ;  /* 0x0001000005057892 */ /* 0x000fe4000f8efc3f */
[----:B------:R-:W-:Y:S02]  /*1310*/  UIMAD UR8, UR39, 0xc00, UR4 ;  /* 0x00000c00270878a4 */ /* 0x000fe4000f8e0204 */
[----:B------:R-:W-:Y:S02]  /*1320*/  ULEA UR6, UR39, UR5, 0x9 ;  /* 0x0000000527067291 */ /* 0x000fe4000f8e483f */
[----:B------:R-:W-:-:S02]  /*1330*/  UIADD3 UR12, UR8, 0x400, URZ ;  /* 0x00000400080c7890 */ /* 0x000fc4000fffe03f */
[----:B------:R-:W-:-:S03]  /*1340*/  UIADD3 UR7, UR8, 0x402, URZ ;  /* 0x0000040208077890 */ /* 0x000fc6000fffe03f */
[----:B------:R-:W-:Y:S02]  /*1350*/  UMOV UR10, UR6 ;  /* 0x00000006000a7c82 */ /* 0x000fe40008000000 */
[----:B------:R-:W-:Y:S01]  /*1360*/  HGMMA.64x32x16.F32 R40, gdesc[UR8], RZ, !UPT, gsb0 ;  /* 0x00600000082879f0 */ /* 0x000fe2000c0008ff */
[----:B------:R-:W-:Y:S01]  /*1370*/  UMOV UR14, UR10 ;  /* 0x0000000a000e7c82 */ /* 0x000fe20008000000 */
[----:B------:R-:W-:Y:S01]  /*1380*/  UIADD3 UR10, UR6, 0x106, URZ ;  /* 0x00000106060a7890 */ /* 0x000fe2000fffe03f */
[----:B------:R-:W-:Y:S01]  /*1390*/  UMOV UR9, 0x40000040 ;  /* 0x4000004000097882 */ /* 0x000fe20000000000 */
[----:B------:R-:W-:Y:S01]  /*13a0*/  UMOV UR11, 0x40000040 ;  /* 0x40000040000b7882 */ /* 0x000fe20000000000 */
[----:B------:R-:W-:Y:S02]  /*13b0*/  WARPGROUP.DEPBAR.LE gsb0, 0x0 ;  /* 0x00008000000079c5 */ /* 0x000fe40000010000 */
[----:B------:R-:W-:-:S06]  /*13c0*/  WARPGROUP.ARRIVE ;  /* 0x00000000000079c5 */ /* 0x000fcc0000000000 */
[----:B------:R-:W-:Y:S01]  /*13d0*/  HGMMA.64x32x16.F32 R24, gdesc[UR12], RZ, !UPT, gsb0 ;  /* 0x006000000c1879f0 */ /* 0x000fe2000c0008ff */
[----:B------:R-:W-:Y:S02]  /*13e0*/  UIADD3 UR12, UR8, 0x2, URZ ;  /* 0x00000002080c7890 */ /* 0x000fe4000fffe03f */
[----:B------:R-:W-:Y:S01]  /*13f0*/  UIADD3 UR14, UR6, 0x2, URZ ;  /* 0x00000002060e7890 */ /* 0x000fe2000fffe03f */
[----:B------:R-:W-:Y:S01]  /*1400*/  UMOV UR13, 0x40000040 ;  /* 0x40000040000d7882 */ /* 0x000fe20000000000 */
[----:B------:R-:W-:Y:S01]  /*1410*/  UMOV UR15, 0x40000040 ;  /* 0x40000040000f7882 */ /* 0x000fe20000000000 */
[----:B------:R-:W-:Y:S02]  /*1420*/  WARPGROUP.DEPBAR.LE gsb0, 0x0 ;  /* 0x00008000000079c5 */ /* 0x000fe40000010000 */
[----:B------:R-:W-:-:S06]  /*1430*/  WARPGROUP.ARRIVE ;  /* 0x00000000000079c5 */ /* 0x000fcc0000000000 */
[----:B------:R-:W-:Y:S01]  /*1440*/  HGMMA.64x32x16.F32 R40, gdesc[UR12], R40, gsb0 ;  /* 0x006000000c2879f0 */ /* 0x000fe20008000828 */
[----:B------:R-:W-:Y:S01]  /*1450*/  UMOV UR12, UR7 ;  /* 0x00000007000c7c82 */ /* 0x000fe20008000000 */
[----:B------:R-:W-:Y:S01]  /*1460*/  UMOV UR13, 0x40000040 ;  /* 0x40000040000d7882 */ /* 0x000fe20000000000 */
[----:B------:R-:W-:Y:S01]  /*1470*/  UIADD3 UR7, UR8, 0x404, URZ ;  /* 0x0000040408077890 */ /* 0x000fe2000fffe03f */
[----:B------:R-:W-:Y:S02]  /*1480*/  WARPGROUP.DEPBAR.LE gsb0, 0x0 ;  /* 0x00008000000079c5 */ /* 0x000fe40000010000 */
[----:B------:R-:W-:-:S06]  /*1490*/  WARPGROUP.ARRIVE ;  /* 0x00000000000079c5 */ /* 0x000fcc0000000000 */
[----:B------:R-:W-:Y:S01]  /*14a0*/  HGMMA.64x32x16.F32 R24, gdesc[UR12], R24, gsb0 ;  /* 0x006000000c1879f0 */ /* 0x000fe20008000818 */
        /* <DEDUP_REMOVED lines=56> */
[----:B------:R-:W-:Y:S01]  /*1830*/  UIADD3 UR6, UR8, 0xa06, URZ ;  /* 0x00000a0608067890 */ /* 0x000fe2000fffe03f */
[----:B------:R-:W-:Y:S02]  /*1840*/  WARPGROUP.DEPBAR.LE gsb0, 0x0 ;  /* 0x00008000000079c5 */ /* 0x000fe40000010000 */
[----:B------:R-:W-:-:S06]  /*1850*/  WARPGROUP.ARRIVE ;  /* 0x00000000000079c5 */ /* 0x000fcc0000000000 */
[----:B------:R-:W-:Y:S01]  /*1860*/  HGMMA.64x32x16.F32 R40, gdesc[UR12], R40, gsb0 ;  /* 0x006000000c2879f0 */ /* 0x000fe20008000828 */
[----:B------:R-:W-:Y:S01]  /*1870*/  UMOV UR12, UR7 ;  /* 0x00000007000c7c82 */ /* 0x000fe20008000000 */
[----:B------:R-:W-:Y:S01]  /*1880*/  UMOV UR13, 0x40000040 ;  /* 0x40000040000d7882 */ /* 0x000fe20000000000 */
[----:B------:R-:W-:-:S07]  /*1890*/  UIADD3 UR7, UR8, 0x606, URZ ;  /* 0x0000060608077890 */ /* 0x000fce000fffe03f */
[----:B------:R-:W-:Y:S01]  /*18a0*/  UMOV UR8, UR7 ;  /* 0x0000000700087c82 */ /* 0x000fe20008000000 */
[----:B------:R-:W-:Y:S02]  /*18b0*/  WARPGROUP.DEPBAR.LE gsb0, 0x0 ;  /* 0x00008000000079c5 */ /* 0x000fe40000010000 */
[----:B------:R-:W-:-:S06]  /*18c0*/  WARPGROUP.ARRIVE ;  /* 0x00000000000079c5 */ /* 0x000fcc0000000000 */
[----:B------:R-:W-:Y:S03]  /*18d0*/  HGMMA.64x32x16.F32 R24, gdesc[UR12], R24, gsb0 ;  /* 0x006000000c1879f0 */ /* 0x000fe60008000818 */
[----:B------:R-:W-:Y:S02]  /*18e0*/  WARPGROUP.DEPBAR.LE gsb0, 0x0 ;  /* 0x00008000000079c5 */ /* 0x000fe40000010000 */
[----:B------:R-:W-:-:S06]  /*18f0*/  WARPGROUP.ARRIVE ;  /* 0x00000000000079c5 */ /* 0x000fcc0000000000 */
[----:B------:R-:W-:Y:S01]  /*1900*/  HGMMA.64x32x16.F32 R40, gdesc[UR8], R40, gsb0 ;  /* 0x00600000082879f0 */ /* 0x000fe20008000828 */
[----:B------:R-:W-:Y:S01]  /*1910*/  UMOV UR8, UR6 ;  /* 0x0000000600087c82 */ /* 0x000fe20008000000 */
[----:B------:R-:W-:Y:S01]  /*1920*/  UMOV UR9, 0x40000040 ;  /* 0x4000004000097882 */ /* 0x000fe20000000000 */
[----:B------:R-:W-:Y:S02]  /*1930*/  WARPGROUP.DEPBAR.LE gsb0, 0x0 ;  /* 0x00008000000079c5 */ /* 0x000fe40000010000 */
[----:B------:R-:W-:-:S06]  /*1940*/  WARPGROUP.ARRIVE ;  /* 0x00000000000079c5 */ /* 0x000fcc0000000000 */
[----:B------:R-:W-:Y:S03]  /*1950*/  HGMMA.64x32x16.F32 R24, gdesc[UR8], R24, gsb0 ;  /* 0x00600000081879f0 */ /* 0x000fe60008000818 */
[----:B------:R-:W-:Y:S02]  /*1960*/  WARPGROUP.DEPBAR.LE gsb0, 0x0 ;  /* 0x00008000000079c5 */ /* 0x000fe40000010000 */
[----:B------:R-:W-:Y:S05]  /*1970*/  @!P1 BRA `(.L_x_18) ;  /* 0x0000000800489947 */ /* 0x000fea0003800000 */
[----:B------:R-:W-:-:S04]  /*1980*/  UIADD3 UR6, UR39, 0x1, URZ ;  /* 0x0000000127067890 */ /* 0x000fc8000fffe03f */
[----:B------:R-:W-:-:S04]  /*1990*/  UISETP.NE.AND UP0, UPT, UR6, 0x4, UPT ;  /* 0x000000040600788c */ /* 0x000fc8000bf05270 */
[----:B------:R-:W-:Y:S02]  /*19a0*/  USEL UR7, URZ, 0x1, UP0 ;  /* 0x000000013f077887 */ /* 0x000fe40008000000 */
[----:B------:R-:W-:Y:S02]  /*19b0*/  USEL UR6, UR6, URZ, UP0 ;  /* 0x0000003f06067287 */ /* 0x000fe40008000000 */
[----:B------:R-:W-:-:S06]  /*19c0*/  ULOP3.LUT UR7, UR38, UR7, URZ, 0x3c, !UPT ;  /* 0x0000000726077292 */ /* 0x000fcc000f8e3c3f */
[----:B01----:R-:W-:Y:S01]  /*19d0*/  IMAD.U32 R5, RZ, RZ, UR7 ;  /* 0x00000007ff057e24 */ /* 0x003fe2000f8e00ff */
[----:B------:R-:W-:-:S06]  /*19e0*/  UMOV UR7, UR39 ;  /* 0x0000002700077c82 */ /* 0x000fcc0008000000 */
.L_x_25:
[----:B01----:R-:W-:Y:S05]  /*19f0*/  @!P0 BRA `(.L_x_19) ;  /* 0x0000000000048947 */ /* 0x003fea0003800000 */
[----:B------:R-:W-:Y:S01]  /*1a00*/  BPT.TRAP 0x1 ;  /* 0x000000040000795c */ /* 0x000fe20000300000 */
.L_x_19:
[----:B------:R-:W0:Y:S01]  /*1a10*/  S2UR UR9, SR_CgaCtaId ;  /* 0x00000000000979c3 */ /* 0x000e220000008800 */
[----:B------:R-:W-:Y:S01]  /*1a20*/  UMOV UR8, 0x400 ;  /* 0x0000040000087882 */ /* 0x000fe20000000000 */
[----:B------:R-:W-:Y:S01]  /*1a30*/  SHF.L.U32 R3, R5, 0x1f, RZ ;  /* 0x0000001f05037819 */ /* 0x000fe200000006ff */
[----:B0-----:R-:W-:-:S04]  /*1a40*/  ULEA UR8, UR9, UR8, 0x18 ;  /* 0x0000000809087291 */ /* 0x001fc8000f8ec03f */
[----:B------:R-:W-:-:S09]  /*1a50*/  ULEA UR9, UR6, UR8, 0x3 ;  /* 0x0000000806097291 */ /* 0x000fd2000f8e183f */
[----:B------:R0:W1:Y:S01]  /*1a60*/  SYNCS.PHASECHK.TRANS64.TRYWAIT P1, [UR9], R3 ;  /* 0x00000003ff0075a7 */ /* 0x0000620008020149 */
[----:B------:R-:W-:Y:S05]  /*1a70*/  @!P0 BRA `(.L_x_20) ;  /* 0x0000000000048947 */ /* 0x000fea0003800000 */
[----:B------:R-:W-:Y:S01]  /*1a80*/  BPT.TRAP 0x1 ;  /* 0x000000040000795c */ /* 0x000fe20000300000 */
.L_x_20:
[----:B-1----:R-:W-:Y:S05]  /*1a90*/  @P1 BRA `(.L_x_21) ;  /* 0x0000000000081947 */ /* 0x002fea0003800000 */
[----:B------:R-:W1:Y:S02]  /*1aa0*/  SYNCS.PHASECHK.TRANS64.TRYWAIT P1, [UR9], R3 ;  /* 0x00000003ff0075a7 */ /* 0x000e640008020149 */
[----:B-1----:R-:W-:Y:S05]  /*1ab0*/  @!P1 BRA `(.L_x_22) ;  /* 0x0000004c00f49947 */ /* 0x002fea0003800000 */
.L_x_21:
[----:B------:R-:W-:Y:S01]  /*1ac0*/  ULEA UR12, UR6, UR5, 0x9 ;  /* 0x00000005060c7291 */ /* 0x000fe2000f8e483f */
[----:B------:R-:W-:Y:S01]  /*1ad0*/  WARPGROUP.ARRIVE ;  /* 0x00000000000079c5 */ /* 0x000fe20000000000 */
[----:B------:R-:W-:Y:S01]  /*1ae0*/  UIMAD UR10, UR6, 0xc00, UR4 ;  /* 0x00000c00060a78a4 */ /* 0x000fe2000f8e0204 */
[----:B------:R-:W-:Y:S01]  /*1af0*/  UMOV UR19, 0x40000040 ;  /* 0x4000004000137882 */ /* 0x000fe20000000000 */
[----:B------:R-:W-:Y:S02]  /*1b00*/  UMOV UR17, 0x40000040 ;  /* 0x4000004000117882 */ /* 0x000fe40000000000 */
[----:B------:R-:W-:Y:S01]  /*1b10*/  UIADD3 UR9, UR10, 0x400, URZ ;  /* 0x000004000a097890 */ /* 0x000fe2000fffe03f */
[----:B------:R-:W-:Y:S02]  /*1b20*/  UMOV UR18, UR12 ;  /* 0x0000000c00127c82 */ /* 0x000fe40008000000 */
[----:B------:R-:W-:Y:S01]  /*1b30*/  UMOV UR16, UR10 ;  /* 0x0000000a00107c82 */ /* 0x000fe20008000000 */
[----:B------:R-:W-:Y:S01]  /*1b40*/  UIADD3 UR14, UR12, 0x106, URZ ;  /* 0x000001060c0e7890 */ /* 0x000fe2000fffe03f */
[----:B------:R-:W-:Y:S01]  /*1b50*/  HGMMA.64x32x16.F32 R40, gdesc[UR16], R40, gsb0 ;  /* 0x00600000102879f0 */ /* 0x000fe20008000828 */
[----:B------:R-:W-:Y:S01]  /*1b60*/  UMOV UR17, 0x40000040 ;  /* 0x4000004000117882 */ /* 0x000fe20000000000 */
[----:B------:R-:W-:Y:S01]  /*1b70*/  UMOV UR16, UR9 ;  /* 0x0000000900107c82 */ /* 0x000fe20008000000 */
[----:B------:R-:W-:Y:S01]  /*1b80*/  UIADD3 UR9, UR10, 0x402, URZ ;  /* 0x000004020a097890 */ /* 0x000fe2000fffe03f */
[----:B------:R-:W-:Y:S01]  /*1b90*/  UMOV UR15, 0x40000040 ;  /* 0x40000040000f7882 */ /* 0x000fe20000000000 */
[----:B------:R-:W-:Y:S01]  /*1ba0*/  UMOV UR13, 0x40000040 ;  /* 0x40000040000d7882 */ /* 0x000fe20000000000 */
[----:B------:R-:W-:-:S02]  /*1bb0*/  WARPGROUP.DEPBAR.LE gsb0, 0x0 ;  /* 0x00008000000079c5 */ /* 0x000fc40000010000 */
        /* <DEDUP_REMOVED lines=71> */
[----:B------:R-:W-:Y:S02]  /*2030*/  UIADD3 UR12, UR10, 0x606, URZ ;  /* 0x000006060a0c7890 */ /* 0x000fe4000fffe03f */
[----:B------:R-:W-:Y:S01]  /*2040*/  UIADD3 UR10, UR10, 0xa06, URZ ;  /* 0x00000a060a0a7890 */ /* 0x000fe2000fffe03f */
        /* <DEDUP_REMOVED lines=18> */
[----:B------:R-:W-:Y:S01]  /*2170*/  BPT.TRAP 0x1 ;  /* 0x000000040000795c */ /* 0x000fe20000300000 */
.L_x_23:
[----:B------:R-:W-:Y:S01]  /*2180*/  ULEA UR8, UR7, UR8, 0x3 ;  /* 0x0000000807087291 */ /* 0x000fe2000f8e183f */
[----:B------:R-:W-:-:S03]  /*2190*/  ISETP.GT.U32.AND P1, PT, R19, 0x1, PT ;  /* 0x000000011300780c */ /* 0x000fc60003f24070 */
[----:B------:R-:W-:-:S04]  /*21a0*/  UIADD3 UR8, UR8, 0x20, URZ ;  /* 0x0000002008087890 */ /* 0x000fc8000fffe03f */
[----:B------:R-:W-:-:S09]  /*21b0*/  UPRMT UR8, URZ, 0x654, UR8 ;  /* 0x000006543f087896 */ /* 0x000fd20008000008 */
[----:B------:R-:W-:Y:S01]  /*21c0*/  SYNCS.ARRIVE.TRANS64.RED.A1T0 RZ, [UR8], RZ ;  /* 0x000000ffffff79a7 */ /* 0x000fe20008100408 */
[----:B------:R-:W-:Y:S05]  /*21d0*/  @P1 BRA `(.L_x_24) ;  /* 0x0000000000041947 */ /* 0x000fea0003800000 */
[----:B------:R-:W-:Y:S01]  /*21e0*/  BPT.TRAP 0x1 ;  /* 0x000000040000795c */ /* 0x000fe20000300000 */
.L_x_24:
[----:B------:R-:W-:Y:S01]  /*21f0*/  UIADD3 UR6, UR6, 0x1, URZ ;  /* 0x0000000106067890 */ /* 0x000fe2000fffe03f */
[C---:B------:R-:W-:Y:S01]  /*2200*/  ISETP.GT.AND P1, PT, R0.reuse, 0x1, PT ;  /* 0x000000010000780c */ /* 0x040fe20003f24270 */
[----:B------:R-:W-:Y:S01]  /*2210*/  UIADD3 UR7, UR7, 0x1, URZ ;  /* 0x0000000107077890 */ /* 0x000fe2000fffe03f */
[----:B------:R-:W-:Y:S01]  /*2220*/  VIADD R0, R0, 0xffffffff ;  /* 0xffffffff00007836 */ /* 0x000fe20000000000 */
[----:B------:R-:W-:Y:S02]  /*2230*/  UISETP.NE.AND UP0, UPT, UR6, 0x4, UPT ;  /* 0x000000040600788c */ /* 0x000fe4000bf05270 */
[----:B------:R-:W-:Y:S02]  /*2240*/  UISETP.NE.AND UP1, UPT, UR7, 0x4, UPT ;  /* 0x000000040700788c */ /* 0x000fe4000bf25270 */
[----:B------:R-:W-:Y:S02]  /*2250*/  USEL UR8, URZ, 0x1, UP0 ;  /* 0x000000013f087887 */ /* 0x000fe40008000000 */
[----:B------:R-:W-:-:S02]  /*2260*/  USEL UR6, UR6, URZ, UP0 ;  /* 0x0000003f06067287 */ /* 0x000fc40008000000 */
[----:B------:R-:W-:Y:S02]  /*2270*/  USEL UR7, UR7, URZ, UP1 ;  /* 0x0000003f07077287 */ /* 0x000fe40008800000 */
[----:B------:R-:W-:Y:S01]  /*2280*/  LOP3.LUT R5, R5, UR8, RZ, 0x3c, !PT ;  /* 0x0000000805057c12 */ /* 0x000fe2000f8e3cff */
[----:B------:R-:W-:Y:S09]  /*2290*/  @P1 BRA `(.L_x_25) ;  /* 0xfffffff400d41947 */ /* 0x000ff2000383ffff */
.L_x_18:
[----:B------:R-:W2:Y:S02]  /*22a0*/  LDC R0, c[0x0][0x28c] ;  /* 0x0000a300ff007b82 */ /* 0x000ea40000000800 */
[----:B--2---:R-:W-:-:S13]  /*22b0*/  ISETP.GE.AND P1, PT, R0, 0x1, PT ;  /* 0x000000010000780c */ /* 0x004fda0003f26270 */
[----:B------:R-:W-:Y:S05]  /*22c0*/  @!P1 BRA `(.L_x_26) ;  /* 0x0000000000409947 */ /* 0x000fea0003800000 */
[----:B------:R-:W-:Y:S05]  /*22d0*/  @!P0 BRA `(.L_x_27) ;  /* 0x0000000000048947 */ /* 0x000fea0003800000 */
[----:B------:R-:W-:Y:S01]  /*22e0*/  BPT.TRAP 0x1 ;  /* 0x000000040000795c */ /* 0x000fe20000300000 */
.L_x_27:
[----:B------:R-:W2:Y:S01]  /*22f0*/  S2UR UR6, SR_CgaCtaId ;  /* 0x00000000000679c3 */ /* 0x000ea20000008800 */
[----:B------:R-:W-:Y:S01]  /*2300*/  UISETP.LT.AND UP0, UPT, UR40, 0x1, UPT ;  /* 0x000000012800788c */ /* 0x000fe2000bf01270 */
[----:B------:R-:W-:Y:S01]  /*2310*/  ISETP.GT.U32.AND P0, PT, R19, 0x1, PT ;  /* 0x000000011300780c */ /* 0x000fe20003f04070 */
[----:B------:R-:W-:Y:S02]  /*2320*/  UMOV UR5, 0x400 ;  /* 0x0000040000057882 */ /* 0x000fe40000000000 */
[----:B------:R-:W-:-:S04]  /*2330*/  USEL UR4, UR40, 0x1, UP0 ;  /* 0x0000000128047887 */ /* 0x000fc80008000000 */
[----:B------:R-:W-:-:S04]  /*2340*/  UIADD3 UR4, UR39, UR40, -UR4 ;  /* 0x0000002827047290 */ /* 0x000fc8000fffe804 */
[----:B------:R-:W-:-:S04]  /*2350*/  USHF.L.U32 UR4, UR4, 0x3, URZ ;  /* 0x0000000304047899 */ /* 0x000fc8000800063f */
[----:B------:R-:W-:Y:S02]  /*2360*/  ULOP3.LUT UR4, UR4, 0x18, URZ, 0xc0, !UPT ;  /* 0x0000001804047892 */ /* 0x000fe4000f8ec03f */
[----:B--2---:R-:W-:-:S04]  /*2370*/  ULEA UR5, UR6, UR5, 0x18 ;  /* 0x0000000506057291 */ /* 0x004fc8000f8ec03f */
[----:B------:R-:W-:-:S04]  /*2380*/  UIADD3 UR4, UR5, 0x20, UR4 ;  /* 0x0000002005047890 */ /* 0x000fc8000fffe004 */
[----:B------:R-:W-:-:S09]  /*2390*/  UPRMT UR4, URZ, 0x654, UR4 ;  /* 0x000006543f047896 */ /* 0x000fd20008000004 */
[----:B------:R-:W-:Y:S01]  /*23a0*/  SYNCS.ARRIVE.TRANS64.RED.A1T0 RZ, [UR4], RZ ;  /* 0x000000ffffff79a7 */ /* 0x000fe20008100404 */
[----:B------:R-:W-:Y:S05]  /*23b0*/  @P0 BRA `(.L_x_26) ;  /* 0x0000000000040947 */ /* 0x000fea0003800000 */
[----:B------:R-:W-:Y:S01]  /*23c0*/  BPT.TRAP 0x1 ;  /* 0x000000040000795c */ /* 0x000fe20000300000 */
.L_x_26:
[----:B01----:R-:W0:Y:S01]  /*23d0*/  LDC R5, c[0x0][0x288] ;  /* 0x0000a200ff057b82 */ /* 0x003e220000000800 */
[----:B------:R-:W-:Y:S01]  /*23e0*/  LOP3.LUT R0, R22, 0x1, RZ, 0xc0, !PT ;  /* 0x0000000116007812 */ /* 0x000fe200078ec0ff */
[----:B------:R-:W-:Y:S01]  /*23f0*/  UIADD3 UR39, UR40, UR39, URZ ;  /* 0x0000002728277290 */ /* 0x000fe2000fffe03f */
[----:B------:R-:W-:Y:S01]  /*2400*/  SHF.R.U32.HI R3, RZ, 0x2, R18 ;  /* 0x00000002ff037819 */ /* 0x000fe20000011612 */
[----:B------:R-:W-:Y:S01]  /*2410*/  IMAD R9, R59, 0xc0, RZ ;  /* 0x000000c03b097824 */ /* 0x000fe200078e02ff */
[----:B------:R-:W-:Y:S01]  /*2420*/  LOP3.LUT R4, R18, 0x60, RZ, 0xc0, !PT ;  /* 0x0000006012047812 */ /* 0x000fe200078ec0ff */
[----:B------:R-:W-:Y:S01]  /*2430*/  IMAD.SHL.U32 R60, R0, 0x40, RZ ;  /* 0x00000040003c7824 */ /* 0x000fe200078e00ff */
[----:B------:R-:W-:Y:S01]  /*2440*/  LOP3.LUT R3, R3, 0x7, RZ, 0xc0, !PT ;  /* 0x0000000703037812 */ /* 0x000fe200078ec0ff */
[----:B------:R-:W-:Y:S01]  /*2450*/  USHF.R.U32.HI UR4, URZ, 0x2, UR39 ;  /* 0x000000023f047899 */ /* 0x000fe20008011627 */
[----:B------:R-:W-:Y:S01]  /*2460*/  SHF.R.U32.HI R4, RZ, 0x1, R4 ;  /* 0x00000001ff047819 */ /* 0x000fe20000011604 */
[----:B------:R-:W-:Y:S01]  /*2470*/  IMAD.SHL.U32 R6, R18, 0x2, RZ ;  /* 0x0000000212067824 */ /* 0x000fe200078e00ff */
[--C-:B------:R-:W-:Y:S01]  /*2480*/  LOP3.LUT R60, R60, 0x40, R3.reuse, 0xe2, !PT ;  /* 0x000000403c3c7812 */ /* 0x100fe200078ee203 */
[----:B------:R-:W-:Y:S01]  /*2490*/  ULOP3.LUT UR4, UR4, 0x1, URZ, 0xc0, !UPT ;  /* 0x0000000104047892 */ /* 0x000fe2000f8ec03f */
[-C--:B------:R-:W-:Y:S01]  /*24a0*/  IADD3 R3, RZ, -R4.reuse, -R3 ;  /* 0x80000004ff037210 */ /* 0x080fe20007ffe803 */
[----:B------:R-:W-:Y:S01]  /*24b0*/  ULDC UR8, c[0x0][0x284] ;  /* 0x0000a10000087ab9 */ /* 0x000fe20000000800 */
[----:B------:R-:W-:Y:S01]  /*24c0*/  UISETP.GT.U32.AND UP1, UPT, UR39, 0x3, UPT ;  /* 0x000000032700788c */ /* 0x000fe2000bf24070 */
[----:B------:R-:W-:Y:S01]  /*24d0*/  SHF.R.S32.HI R13, RZ, 0x1f, R23 ;  /* 0x0000001fff0d7819 */ /* 0x000fe20000011417 */
[----:B------:R-:W-:Y:S01]  /*24e0*/  UISETP.NE.U32.AND UP0, UPT, UR4, 0x1, UPT ;  /* 0x000000010400788c */ /* 0x000fe2000bf05070 */
[----:B------:R-:W-:Y:S01]  /*24f0*/  IMAD R64, R0, -0x40, R3 ;  /* 0xffffffc000407824 */ /* 0x000fe200078e0203 */
[----:B------:R-:W-:Y:S01]  /*2500*/  SHF.L.U32 R3, R58, 0x5, RZ ;  /* 0x000000053a037819 */ /* 0x000fe200000006ff */
[----:B------:R-:W-:Y:S01]  /*2510*/  ULDC.64 UR6, c[0x0][0x5d0] ;  /* 0x0001740000067ab9 */ /* 0x000fe20000000a00 */
[----:B------:R-:W-:Y:S01]  /*2520*/  UISETP.LT.U32.AND UP1, UPT, UR40, 0x4, UP1 ;  /* 0x000000042800788c */ /* 0x000fe20008f21070 */
[----:B------:R-:W-:Y:S01]  /*2530*/  LOP3.LUT R60, R60, R4, RZ, 0xfc, !PT ;  /* 0x000000043c3c7212 */ /* 0x000fe200078efcff */
[----:B------:R-:W-:Y:S01]  /*2540*/  UISETP.GT.U32.AND UP0, UPT, UR40, 0x3, !UP0 ;  /* 0x000000032800788c */ /* 0x000fe2000c704070 */
[----:B0-----:R-:W-:Y:S01]  /*2550*/  ISETP.GE.AND P0, PT, R3, R5, PT ;  /* 0x000000050300720c */ /* 0x001fe20003f06270 */
[----:B------:R-:W-:Y:S01]  /*2560*/  IMAD R4, R13, UR6, RZ ;  /* 0x000000060d047c24 */ /* 0x000fe2000f8e02ff */
[----:B------:R-:W-:Y:S01]  /*2570*/  LOP3.LUT R6, R3, 0x6, R6, 0xf8, !PT ;  /* 0x0000000603067812 */ /* 0x000fe200078ef806 */
[----:B------:R-:W-:Y:S01]  /*2580*/  USEL UR5, URZ, 0x1, !UP1 ;  /* 0x000000013f057887 */ /* 0x000fe2000c800000 */
[----:B------:R-:W-:Y:S01]  /*2590*/  ISETP.GE.OR P0, PT, R9, UR8, P0 ;  /* 0x0000000809007c0c */ /* 0x000fe20008706670 */
[----:B------:R-:W-:Y:S01]  /*25a0*/  USEL UR4, URZ, 0x1, !UP0 ;  /* 0x000000013f047887 */ /* 0x000fe2000c000000 */
[----:B------:R-:W-:Y:S01]  /*25b0*/  LOP3.LUT R0, R18, 0x3, RZ, 0xc0, !PT ;  /* 0x0000000312007812 */ /* 0x000fe200078ec0ff */
[----:B------:R-:W-:Y:S01]  /*25c0*/  IMAD R11, R23, UR7, R4 ;  /* 0x00000007170b7c24 */ /* 0x000fe2000f8e0204 */
[----:B------:R-:W-:Y:S01]  /*25d0*/  SHF.R.S32.HI R7, RZ, 0x1f, R6 ;  /* 0x0000001fff077819 */ /* 0x000fe20000011406 */
[----:B------:R-:W-:Y:S01]  /*25e0*/  IMAD.MOV.U32 R61, RZ, RZ, RZ ;  /* 0x000000ffff3d7224 */ /* 0x000fe200078e00ff */
[----:B------:R-:W-:Y:S01]  /*25f0*/  ULOP3.LUT UR39, UR39, 0x3, URZ, 0xc0, !UPT ;  /* 0x0000000327277892 */ /* 0x000fe2000f8ec03f */
[----:B------:R-:W-:Y:S01]  /*2600*/  IMAD R0, R0, -0x2, R5 ;  /* 0xfffffffe00007824 */ /* 0x000fe200078e0205 */
[----:B------:R-:W-:Y:S01]  /*2610*/  IADD3 R64, -R9, UR8, R64 ;  /* 0x0000000809407c10 */ /* 0x000fe2000fffe140 */
[----:B------:R-:W-:Y:S01]  /*2620*/  IMAD.WIDE.U32 R4, R23, UR6, R6 ;  /* 0x0000000617047c25 */ /* 0x000fe2000f8e0006 */
[----:B------:R-:W-:-:S03]  /*2630*/  ULOP3.LUT UR38, UR4, UR38, UR5, 0x96, !UPT ;  /* 0x0000002604267292 */ /* 0x000fc6000f8e9605 */
[----:B------:R-:W-:Y:S02]  /*2640*/  IMAD.IADD R3, R0, 0x1, -R3 ;  /* 0x0000000100037824 */ /* 0x000fe400078e0a03 */
[----:B------:R-:W-:Y:S02]  /*2650*/  IMAD.IADD R9, R5, 0x1, R11 ;  /* 0x0000000105097824 */ /* 0x000fe400078e020b */
[----:B------:R-:W-:-:S04]  /*2660*/  IMAD.WIDE R60, R59, 0xc0, R60 ;  /* 0x000000c03b3c7825 */ /* 0x000fc800078e023c */
[----:B------:R-:W-:Y:S02]  /*2670*/  IMAD.MOV.U32 R0, RZ, RZ, -0x1 ;  /* 0xffffffffff007424 */ /* 0x000fe400078e00ff */
[----:B------:R-:W-:Y:S01]  /*2680*/  IMAD.MOV.U32 R8, RZ, RZ, R4 ;  /* 0x000000ffff087224 */ /* 0x000fe200078e0004 */
[----:B------:R-:W-:Y:S06]  /*2690*/  @P0 BRA `(.L_x_28) ;  /* 0x00000024007c0947 */ /* 0x000fec0003800000 */
[----:B------:R-:W0:Y:S01]  /*26a0*/  LDC.64 R4, c[0x0][0x5c8] ;  /* 0x00017200ff047b82 */ /* 0x000e220000000a00 */
[----:B-----5:R-:W-:Y:S01]  /*26b0*/  FSETP.NEU.AND P1, PT, R57, RZ, PT ;  /* 0x000000ff3900720b */ /* 0x020fe20003f2d000 */
[----:B------:R-:W-:Y:S01]  /*26c0*/  BSSY B0, `(.L_x_28) ;  /* 0x000025c000007945 */ /* 0x000fe20003800000 */
[----:B------:R-:W-:-:S04]  /*26d0*/  ISETP.GT.AND P3, PT, R64, RZ, PT ;  /* 0x000000ff4000720c */ /* 0x000fc80003f64270 */
[----:B------:R-:W-:Y:S01]  /*26e0*/  ISETP.GT.AND P0, PT, R3, RZ, P3 ;  /* 0x000000ff0300720c */ /* 0x000fe20001f04270 */
[-C--:B0-----:R-:W-:Y:S02]  /*26f0*/  IMAD R10, R61, R4.reuse, RZ ;  /* 0x000000043d0a7224 */ /* 0x081fe400078e02ff */
[----:B------:R-:W-:-:S04]  /*2700*/  IMAD.WIDE.U32 R70, R60, R4, R8 ;  /* 0x000000043c467225 */ /* 0x000fc800078e0008 */
[----:B------:R-:W-:-:S04]  /*2710*/  IMAD R9, R60, R5, R10 ;  /* 0x000000053c097224 */ /* 0x000fc800078e020a */
[----:B------:R-:W-:Y:S01]  /*2720*/  IMAD.IADD R73, R71, 0x1, R9 ;  /* 0x0000000147497824 */ /* 0x000fe200078e0209 */
[----:B------:R-:W-:Y:S06]  /*2730*/  @!P1 BRA `(.L_x_29) ;  /* 0x0000001800c09947 */ /* 0x000fec0003800000 */
[----:B------:R-:W0:Y:S01]  /*2740*/  LDC.64 R10, c[0x0][0x5b8] ;  /* 0x00016e00ff0a7b82 */ /* 0x000e220000000a00 */
[----:B------:R-:W-:-:S07]  /*2750*/  ULDC.64 UR4, c[0x0][0x5c0] ;  /* 0x0001700000047ab9 */ /* 0x000fce0000000a00 */
[----:B------:R-:W1:Y:S08]  /*2760*/  LDC.64 R20, c[0x0][0x5b0] ;  /* 0x00016c00ff147b82 */ /* 0x000e700000000a00 */
[----:B------:R-:W2:Y:S01]  /*2770*/  LDC.64 R8, c[0x0][0x5a8] ;  /* 0x00016a00ff087b82 */ /* 0x000ea20000000a00 */
[----:B0-----:R-:W-:-:S04]  /*2780*/  IMAD R12, R13, R10, RZ ;  /* 0x0000000a0d0c7224 */ /* 0x001fc800078e02ff */
[C---:B------:R-:W-:Y:S02]  /*2790*/  IMAD R11, R23.reuse, R11, R12 ;  /* 0x0000000b170b7224 */ /* 0x040fe400078e020c */
[----:B------:R-:W-:-:S04]  /*27a0*/  IMAD.WIDE.U32 R12, R23, R10, R6 ;  /* 0x0000000a170c7225 */ /* 0x000fc800078e0006 */
[----:B-1----:R-:W-:Y:S02]  /*27b0*/  IMAD R14, R61, R20, RZ ;  /* 0x000000143d0e7224 */ /* 0x002fe400078e02ff */
[----:B------:R-:W-:Y:S02]  /*27c0*/  IMAD.IADD R15, R13, 0x1, R11 ;  /* 0x000000010d0f7824 */ /* 0x000fe400078e020b */
[----:B------:R-:W-:Y:S02]  /*27d0*/  IMAD R71, R60, R21, R14 ;  /* 0x000000153c477224 */ /* 0x000fe400078e020e */
[----:B------:R-:W-:-:S04]  /*27e0*/  IMAD.MOV.U32 R14, RZ, RZ, R12 ;  /* 0x000000ffff0e7224 */ /* 0x000fc800078e000c */
[----:B------:R-:W-:-:S04]  /*27f0*/  IMAD.WIDE.U32 R58, R60, R20, R14 ;  /* 0x000000143c3a7225 */ /* 0x000fc800078e000e */
[----:B------:R-:W-:Y:S01]  /*2800*/  IMAD.IADD R59, R59, 0x1, R71 ;  /* 0x000000013b3b7824 */ /* 0x000fe200078e0247 */
[----:B--2---:R-:W-:-:S04]  /*2810*/  LEA R62, P1, R58, R8, 0x1 ;  /* 0x000000083a3e7211 */ /* 0x004fc800078208ff */
[----:B------:R-:W-:-:S05]  /*2820*/  LEA.HI.X R63, R58, R9, R59, 0x1, P1 ;  /* 0x000000093a3f7211 */ /* 0x000fca00008f0c3b */
[----:B------:R0:W2:Y:S01]  /*2830*/  @P0 LDG.E.LTC128B.U16 R65, desc[UR36][R62.64] ;  /* 0x000000243e410981 */ /* 0x0000a2000c1e1520 */
[----:B------:R-:W-:Y:S01]  /*2840*/  IMAD.WIDE.U32 R66, R60, R20, R6 ;  /* 0x000000143c427225 */ /* 0x000fe200078e0006 */
[----:B------:R-:W-:Y:S03]  /*2850*/  BSSY B1, `(.L_x_30) ;  /* 0x0000012000017945 */ /* 0x000fe60003800000 */
[----:B------:R-:W-:Y:S02]  /*2860*/  IMAD.IADD R67, R71, 0x1, R67 ;  /* 0x0000000147437824 */ /* 0x000fe400078e0243 */
[----:B------:R-:W-:-:S04]  /*2870*/  IMAD.WIDE.U32 R68, R23, R10, R66 ;  /* 0x0000000a17447225 */ /* 0x000fc800078e0042 */
[----:B0-----:R-:W-:Y:S01]  /*2880*/  IMAD.SHL.U32 R62, R20, 0x8, RZ ;  /* 0x00000008143e7824 */ /* 0x001fe200078e00ff */
[----:B------:R-:W-:Y:S01]  /*2890*/  LEA R66, P2, R68, R8, 0x1 ;  /* 0x0000000844427211 */ /* 0x000fe200078408ff */
[----:B--2---:R-:W-:-:S05]  /*28a0*/  HADD2.F32 R58, -RZ, R65.H0_H0 ;  /* 0x20000041ff3a7230 */ /* 0x004fca0000004100 */
[----:B------:R-:W-:Y:S01]  /*28b0*/  FMUL R59, R58, R57 ;  /* 0x000000393a3b7220 */ /* 0x000fe20000400000 */
[----:B------:R-:W-:-:S03]  /*28c0*/  LEA R58, P1, R70, UR4, 0x1 ;  /* 0x00000004463a7c11 */ /* 0x000fc6000f8208ff */
[----:B------:R-:W-:Y:S01]  /*28d0*/  FFMA R59, R40, R56, R59 ;  /* 0x00000038283b7223 */ /* 0x000fe2000000003b */
[----:B------:R-:W-:-:S04]  /*28e0*/  IMAD.IADD R40, R11, 0x1, R69 ;  /* 0x000000010b287824 */ /* 0x000fc800078e0245 */
[----:B------:R-:W-:Y:S02]  /*28f0*/  F2FP.F16.F32.PACK_AB R63, RZ, R59 ;  /* 0x0000003bff3f723e */ /* 0x000fe400000000ff */
[----:B------:R-:W-:Y:S02]  /*2900*/  LEA.HI.X R59, R70, UR5, R73, 0x1, P1 ;  /* 0x00000005463b7c11 */ /* 0x000fe400088f0c49 */
[----:B------:R-:W-:Y:S02]  /*2910*/  ISETP.GT.AND P1, PT, R3, 0x1, P3 ;  /* 0x000000010300780c */ /* 0x000fe40001f24270 */
[----:B------:R-:W-:Y:S01]  /*2920*/  LEA.HI.X R67, R68, R9, R40, 0x1, P2 ;  /* 0x0000000944437211 */ /* 0x000fe200010f0c28 */
[----:B------:R0:W-:Y:S02]  /*2930*/  @P0 STG.E.U16 desc[UR36][R58.64], R63 ;  /* 0x0000003f3a000986 */ /* 0x0001e4000c101524 */
[----:B0-----:R-:W-:-:S08]  /*2940*/  SHF.L.U64.HI R63, R20, 0x3, R21 ;  /* 0x00000003143f7819 */ /* 0x001fd00000010215 */
[----:B------:R-:W-:Y:S05]  /*2950*/  @!P1 BRA `(.L_x_31) ;  /* 0x0000000000049947 */ /* 0x000fea0003800000 */
[----:B------:R0:W5:Y:S02]  /*2960*/  LDG.E.LTC128B.U16 R65, desc[UR36][R66.64+0x2] ;  /* 0x0000022442417981 */ /* 0x000164000c1e1520 */
.L_x_31:
[----:B------:R-:W-:Y:S05]  /*2970*/  BSYNC B1 ;  /* 0x0000000000017941 */ /* 0x000fea0003800000 */
.L_x_30:
[----:B-----5:R-:W-:Y:S01]  /*2980*/  HADD2.F32 R40, -RZ, R65.H0_H0 ;  /* 0x20000041ff287230 */ /* 0x020fe20000004100 */
[----:B------:R-:W-:Y:S01]  /*2990*/  ISETP.GT.AND P0, PT, R64, 0x8, PT ;  /* 0x000000084000780c */ /* 0x000fe20003f04270 */
[----:B------:R-:W-:Y:S01]  /*29a0*/  IMAD.WIDE.U32 R72, R60, R20, R62 ;  /* 0x000000143c487225 */ /* 0x000fe200078e003e */
[----:B------:R-:W-:-:S03]  /*29b0*/  PRMT R75, R65, 0x7610, R75 ;  /* 0x00007610414b7816 */ /* 0x000fc6000000004b */
[----:B------:R-:W-:Y:S01]  /*29c0*/  FMUL R40, R40, R57 ;  /* 0x0000003928287220 */ /* 0x000fe20000400000 */
[----:B------:R-:W-:Y:S01]  /*29d0*/  IMAD.IADD R69, R71, 0x1, R73 ;  /* 0x0000000147457824 */ /* 0x000fe200078e0249 */
[----:B------:R-:W-:Y:S02]  /*29e0*/  ISETP.GT.AND P2, PT, R3, RZ, P0 ;  /* 0x000000ff0300720c */ /* 0x000fe40000744270 */
[----:B------:R-:W-:Y:S01]  /*29f0*/  FFMA R40, R41, R56, R40 ;  /* 0x0000003829287223 */ /* 0x000fe20000000028 */
[----:B------:R-:W-:-:S04]  /*2a00*/  IADD3 R41, P4, R12, R72, RZ ;  /* 0x000000480c297210 */ /* 0x000fc80007f9e0ff */
[----:B------:R-:W-:Y:S02]  /*2a10*/  IADD3.X R68, R69, R15, RZ, P4, !PT ;  /* 0x0000000f45447210 */ /* 0x000fe400027fe4ff */
[----:B------:R-:W-:Y:S02]  /*2a20*/  F2FP.F16.F32.PACK_AB R40, RZ, R40 ;  /* 0x00000028ff28723e */ /* 0x000fe400000000ff */
[C---:B------:R-:W-:Y:S02]  /*2a30*/  LEA R70, P4, R41.reuse, R8, 0x1 ;  /* 0x0000000829467211 */ /* 0x040fe400078808ff */
[----:B------:R-:W-:Y:S02]  /*2a40*/  PRMT R73, R40, 0x7610, R73 ;  /* 0x0000761028497816 */ /* 0x000fe40000000049 */
[----:B------:R-:W-:-:S03]  /*2a50*/  LEA.HI.X R71, R41, R9, R68, 0x1, P4 ;  /* 0x0000000929477211 */ /* 0x000fc600020f0c44 */
[----:B------:R1:W-:Y:S04]  /*2a60*/  @P1 STG.E.U16 desc[UR36][R58.64+0x2], R73 ;  /* 0x000002493a001986 */ /* 0x0003e8000c101524 */
[----:B------:R2:W3:Y:S01]  /*2a70*/  @P2 LDG.E.LTC128B.U16 R75, desc[UR36][R70.64] ;  /* 0x00000024464b2981 */ /* 0x0004e2000c1e1520 */
[----:B------:R-:W-:Y:S01]  /*2a80*/  IMAD.SHL.U32 R41, R4, 0x10, RZ ;  /* 0x0000001004297824 */ /* 0x000fe200078e00ff */
[----:B------:R-:W-:Y:S01]  /*2a90*/  IADD3 R72, P1, R6, R72, RZ ;  /* 0x0000004806487210 */ /* 0x000fe20007f3e0ff */
[----:B------:R-:W-:Y:S03]  /*2aa0*/  BSSY B1, `(.L_x_32) ;  /* 0x0000011000017945 */ /* 0x000fe60003800000 */
[----:B------:R-:W-:Y:S01]  /*2ab0*/  IADD3 R68, P4, R41, R58, RZ ;  /* 0x0000003a29447210 */ /* 0x000fe20007f9e0ff */
[----:B-1----:R-:W-:Y:S01]  /*2ac0*/  IMAD.X R73, R7, 0x1, R69, P1 ;  /* 0x0000000107497824 */ /* 0x002fe200008e0645 */
[----:B------:R-:W-:Y:S01]  /*2ad0*/  ISETP.GT.AND P1, PT, R3, 0x1, P0 ;  /* 0x000000010300780c */ /* 0x000fe20000724270 */
[----:B------:R-:W-:-:S03]  /*2ae0*/  IMAD.WIDE.U32 R72, R23, R10, R72 ;  /* 0x0000000a17487225 */ /* 0x000fc600078e0048 */
[----:B--2---:R-:W-:Y:S01]  /*2af0*/  LEA R70, P5, R72, R8, 0x1 ;  /* 0x0000000848467211 */ /* 0x004fe200078a08ff */
[----:B---3--:R-:W-:-:S05]  /*2b00*/  HADD2.F32 R40, -RZ, R75.H0_H0 ;  /* 0x2000004bff287230 */ /* 0x008fca0000004100 */
[----:B------:R-:W-:Y:S01]  /*2b10*/  FMUL R65, R40, R57 ;  /* 0x0000003928417220 */ /* 0x000fe20000400000 */
[----:B------:R-:W-:-:S03]  /*2b20*/  IMAD.IADD R40, R11, 0x1, R73 ;  /* 0x000000010b287824 */ /* 0x000fc600078e0249 */
[----:B------:R-:W-:Y:S01]  /*2b30*/  FFMA R42, R42, R56, R65 ;  /* 0x000000382a2a7223 */ /* 0x000fe20000000041 */
[----:B------:R-:W-:Y:S02]  /*2b40*/  SHF.L.U64.HI R65, R4, 0x4, R5 ;  /* 0x0000000404417819 */ /* 0x000fe40000010205 */
[----:B------:R-:W-:Y:S02]  /*2b50*/  LEA.HI.X R71, R72, R9, R40, 0x1, P5 ;  /* 0x0000000948477211 */ /* 0x000fe400028f0c28 */
[----:B------:R-:W-:Y:S01]  /*2b60*/  F2FP.F16.F32.PACK_AB R42, RZ, R42 ;  /* 0x0000002aff2a723e */ /* 0x000fe200000000ff */
[----:B------:R-:W-:-:S05]  /*2b70*/  IMAD.X R69, R65, 0x1, R59, P4 ;  /* 0x0000000141457824 */ /* 0x000fca00020e063b */
[----:B------:R1:W-:Y:S01]  /*2b80*/  @P2 STG.E.U16 desc[UR36][R68.64], R42 ;  /* 0x0000002a44002986 */ /* 0x0003e2000c101524 */
[----:B------:R-:W-:Y:S05]  /*2b90*/  @!P1 BRA `(.L_x_33) ;  /* 0x0000000000049947 */ /* 0x000fea0003800000 */
[----:B------:R2:W5:Y:S02]  /*2ba0*/  LDG.E.LTC128B.U16 R75, desc[UR36][R70.64+0x2] ;  /* 0x00000224464b7981 */ /* 0x000564000c1e1520 */
.L_x_33:
[----:B------:R-:W-:Y:S05]  /*2bb0*/  BSYNC B1 ;  /* 0x0000000000017941 */ /* 0x000fea0003800000 */
.L_x_32:
[----:B-----5:R-:W-:Y:S01]  /*2bc0*/  HADD2.F32 R40, -RZ, R75.H0_H0 ;  /* 0x2000004bff287230 */ /* 0x020fe20000004100 */
[----:B------:R-:W-:Y:S01]  /*2bd0*/  ISETP.GT.AND P2, PT, R3, 0x8, P3 ;  /* 0x000000080300780c */ /* 0x000fe20001f44270 */
[----:B-1----:R-:W-:Y:S01]  /*2be0*/  @P1 IMAD.MOV.U32 R42, RZ, RZ, R68 ;  /* 0x000000ffff2a1224 */ /* 0x002fe200078e0044 */
[----:B------:R-:W-:Y:S02]  /*2bf0*/  BSSY B1, `(.L_x_34) ;  /* 0x0000008000017945 */ /* 0x000fe40003800000 */
[----:B------:R-:W-:-:S04]  /*2c00*/  FMUL R40, R40, R57 ;  /* 0x0000003928287220 */ /* 0x000fc80000400000 */
[----:B------:R-:W-:Y:S01]  /*2c10*/  FFMA R40, R43, R56, R40 ;  /* 0x000000382b287223 */ /* 0x000fe20000000028 */
[----:B------:R-:W-:-:S04]  /*2c20*/  @P1 IMAD.MOV.U32 R43, RZ, RZ, R69 ;  /* 0x000000ffff2b1224 */ /* 0x000fc800078e0045 */
[----:B------:R-:W-:-:S05]  /*2c30*/  F2FP.F16.F32.PACK_AB R40, RZ, R40 ;  /* 0x00000028ff28723e */ /* 0x000fca00000000ff */
[----:B------:R1:W-:Y:S01]  /*2c40*/  @P1 STG.E.U16 desc[UR36][R42.64+0x2], R40 ;  /* 0x000002282a001986 */ /* 0x0003e2000c101524 */
[----:B------:R-:W-:Y:S05]  /*2c50*/  @!P2 BRA `(.L_x_35) ;  /* 0x000000000004a947 */ /* 0x000fea0003800000 */
[----:B------:R3:W5:Y:S02]  /*2c60*/  LDG.E.LTC128B.U16 R75, desc[UR36][R66.64+0x10] ;  /* 0x00001024424b7981 */ /* 0x000764000c1e1520 */
.L_x_35:
[----:B------:R-:W-:Y:S05]  /*2c70*/  BSYNC B1 ;  /* 0x0000000000017941 */ /* 0x000fea0003800000 */
.L_x_34:
[----:B-1---5:R-:W-:Y:S01]  /*2c80*/  HADD2.F32 R40, -RZ, R75.H0_H0 ;  /* 0x2000004bff287230 */ /* 0x022fe20000004100 */
[----:B------:R-:W-:Y:S01]  /*2c90*/  ISETP.GT.AND P1, PT, R3, 0x9, P3 ;  /* 0x000000090300780c */ /* 0x000fe20001f24270 */
[----:B------:R-:W-:Y:S01]  /*2ca0*/  @P2 IMAD.MOV.U32 R42, RZ, RZ, R58 ;  /* 0x000000ffff2a2224 */ /* 0x000fe200078e003a */
[----:B------:R-:W-:Y:S02]  /*2cb0*/  BSSY B1, `(.L_x_36) ;  /* 0x0000009000017945 */ /* 0x000fe40003800000 */
[----:B------:R-:W-:-:S04]  /*2cc0*/  FMUL R43, R40, R57 ;  /* 0x00000039282b7220 */ /* 0x000fc80000400000 */
[----:B------:R-:W-:-:S05]  /*2cd0*/  FFMA R43, R44, R56, R43 ;  /* 0x000000382c2b7223 */ /* 0x000fca000000002b */
[----:B------:R-:W-:-:S04]  /*2ce0*/  F2FP.F16.F32.PACK_AB R43, RZ, R43 ;  /* 0x0000002bff2b723e */ /* 0x000fc800000000ff */
[----:B------:R-:W-:Y:S01]  /*2cf0*/  PRMT R40, R43, 0x7610, R40 ;  /* 0x000076102b287816 */ /* 0x000fe20000000028 */
[----:B------:R-:W-:-:S05]  /*2d00*/  @P2 IMAD.MOV.U32 R43, RZ, RZ, R59 ;  /* 0x000000ffff2b2224 */ /* 0x000fca00078e003b */
[----:B------:R1:W-:Y:S01]  /*2d10*/  @P2 STG.E.U16 desc[UR36][R42.64+0x10], R40 ;  /* 0x000010282a002986 */ /* 0x0003e2000c101524 */
[----:B------:R-:W-:Y:S05]  /*2d20*/  @!P1 BRA `(.L_x_37) ;  /* 0x0000000000049947 */ /* 0x000fea0003800000 */
[----:B------:R4:W5:Y:S02]  /*2d30*/  LDG.E.LTC128B.U16 R75, desc[UR36][R66.64+0x12] ;  /* 0x00001224424b7981 */ /* 0x000964000c1e1520 */
.L_x_37:
[----:B------:R-:W-:Y:S05]  /*2d40*/  BSYNC B1 ;  /* 0x0000000000017941 */ /* 0x000fea0003800000 */
.L_x_36:
[----:B-1---5:R-:W-:Y:S01]  /*2d50*/  HADD2.F32 R40, -RZ, R75.H0_H0 ;  /* 0x2000004bff287230 */ /* 0x022fe20000004100 */
[----:B------:R-:W-:Y:S01]  /*2d60*/  ISETP.GT.AND P2, PT, R3, 0x8, P0 ;  /* 0x000000080300780c */ /* 0x000fe20000744270 */
[----:B------:R-:W-:Y:S01]  /*2d70*/  @P1 IMAD.MOV.U32 R42, RZ, RZ, R58 ;  /* 0x000000ffff2a1224 */ /* 0x000fe200078e003a */
[----:B------:R-:W-:Y:S01]  /*2d80*/  BSSY B1, `(.L_x_38) ;  /* 0x0000008000017945 */ /* 0x000fe20003800000 */
[----:B------:R-:W-:Y:S02]  /*2d90*/  @P1 IMAD.MOV.U32 R43, RZ, RZ, R59 ;  /* 0x000000ffff2b1224 */ /* 0x000fe400078e003b */
[----:B------:R-:W-:-:S04]  /*2da0*/  FMUL R40, R40, R57 ;  /* 0x0000003928287220 */ /* 0x000fc80000400000 */
[----:B------:R-:W-:-:S05]  /*2db0*/  FFMA R40, R45, R56, R40 ;  /* 0x000000382d287223 */ /* 0x000fca0000000028 */
[----:B------:R-:W-:-:S05]  /*2dc0*/  F2FP.F16.F32.PACK_AB R40, RZ, R40 ;  /* 0x00000028ff28723e */ /* 0x000fca00000000ff */
[----:B------:R1:W-:Y:S01]  /*2dd0*/  @P1 STG.E.U16 desc[UR36][R42.64+0x12], R40 ;  /* 0x000012282a001986 */ /* 0x0003e2000c101524 */
[----:B------:R-:W-:Y:S05]  /*2de0*/  @!P2 BRA `(.L_x_39) ;  /* 0x000000000004a947 */ /* 0x000fea0003800000 */
[----:B------:R0:W5:Y:S02]  /*2df0*/  LDG.E.LTC128B.U16 R75, desc[UR36][R70.64+0x10] ;  /* 0x00001024464b7981 */ /* 0x000164000c1e1520 */
.L_x_39:
[----:B------:R-:W-:Y:S05]  /*2e00*/  BSYNC B1 ;  /* 0x0000000000017941 */ /* 0x000fea0003800000 */
.L_x_38:
        /* <DEDUP_REMOVED lines=12> */
.L_x_41:
[----:B------:R-:W-:Y:S05]  /*2ed0*/  BSYNC B1 ;  /* 0x0000000000017941 */ /* 0x000fea0003800000 */
.L_x_40:
        /* <DEDUP_REMOVED lines=11> */
.L_x_43:
[----:B------:R-:W-:Y:S05]  /*2f90*/  BSYNC B1 ;  /* 0x0000000000017941 */ /* 0x000fea0003800000 */
.L_x_42:
[----:B-1---5:R-:W-:Y:S01]  /*2fa0*/  HADD2.F32 R40, -RZ, R75.H0_H0 ;  /* 0x2000004bff287230 */ /* 0x022fe20000004100 */
[----:B------:R-:W-:Y:S01]  /*2fb0*/  @P2 MOV R42, R58 ;  /* 0x0000003a002a2202 */ /* 0x000fe20000000f00 */
[----:B------:R-:W-:Y:S01]  /*2fc0*/  BSSY B1, `(.L_x_44) ;  /* 0x000000a000017945 */ /* 0x000fe20003800000 */
[----:B------:R-:W-:Y:S02]  /*2fd0*/  ISETP.GT.AND P1, PT, R3, 0x11, P3 ;  /* 0x000000110300780c */ /* 0x000fe40001f24270 */
        /* <DEDUP_REMOVED lines=8> */
.L_x_45:
[----:B------:R-:W-:Y:S05]  /*3060*/  BSYNC B1 ;  /* 0x0000000000017941 */ /* 0x000fea0003800000 */
.L_x_44:
        /* <DEDUP_REMOVED lines=11> */
.L_x_47:
[----:B------:R-:W-:Y:S05]  /*3120*/  BSYNC B1 ;  /* 0x0000000000017941 */ /* 0x000fea0003800000 */
.L_x_46:
        /* <DEDUP_REMOVED lines=12> */
.L_x_49:
[----:B------:R-:W-:Y:S05]  /*31f0*/  BSYNC B1 ;  /* 0x0000000000017941 */ /* 0x000fea0003800000 */
.L_x_48:
        /* <DEDUP_REMOVED lines=11> */
.L_x_51:
[----:B------:R-:W-:Y:S05]  /*32b0*/  BSYNC B1 ;  /* 0x0000000000017941 */ /* 0x000fea0003800000 */
.L_x_50:
        /* <DEDUP_REMOVED lines=12> */
.L_x_53:
[----:B------:R-:W-:Y:S05]  /*3380*/  BSYNC B1 ;  /* 0x0000000000017941 */ /* 0x000fea0003800000 */
.L_x_52:
        /* <DEDUP_REMOVED lines=11> */
.L_x_55:
[----:B------:R-:W-:Y:S05]  /*3440*/  BSYNC B1 ;  /* 0x0000000000017941 */ /* 0x000fea0003800000 */
.L_x_54:
[----:B-1---5:R-:W-:Y:S01]  /*3450*/  HADD2.F32 R40, -RZ, R75.H0_H0 ;  /* 0x2000004bff287230 */ /* 0x022fe20000004100 */
[----:B------:R-:W-:Y:S01]  /*3460*/  ISETP.GT.AND P1, PT, R3, 0x19, P0 ;  /* 0x000000190300780c */ /* 0x000fe20000724270 */
[----:B------:R-:W-:Y:S01]  /*3470*/  @P2 IMAD.MOV.U32 R42, RZ, RZ, R68 ;  /* 0x000000ffff2a2224 */ /* 0x000fe200078e0044 */
[----:B0--34-:R-:W-:Y:S01]  /*3480*/  IADD3 R67, P0, R60, 0x80, RZ ;  /* 0x000000803c437810 */ /* 0x019fe20007f1e0ff */
[----:B------:R-:W-:Y:S01]  /*3490*/  BSSY B1, `(.L_x_56) ;  /* 0x000000a000017945 */ /* 0x000fe20003800000 */
[----:B------:R-:W-:-:S03]  /*34a0*/  FMUL R43, R40, R57 ;  /* 0x00000039282b7220 */ /* 0x000fc60000400000 */
[----:B------:R-:W-:Y:S02]  /*34b0*/  IMAD.X R61, RZ, RZ, R61, P0 ;  /* 0x000000ffff3d7224 */ /* 0x000fe400000e063d */
[----:B------:R-:W-:-:S05]  /*34c0*/  FFMA R43, R54, R56, R43 ;  /* 0x00000038362b7223 */ /* 0x000fca000000002b */
[----:B------:R-:W-:-:S04]  /*34d0*/  F2FP.F16.F32.PACK_AB R43, RZ, R43 ;  /* 0x0000002bff2b723e */ /* 0x000fc800000000ff */
[----:B------:R-:W-:Y:S01]  /*34e0*/  PRMT R40, R43, 0x7610, R40 ;  /* 0x000076102b287816 */ /* 0x000fe20000000028 */
[----:B------:R-:W-:-:S05]  /*34f0*/  @P2 IMAD.MOV.U32 R43, RZ, RZ, R69 ;  /* 0x000000ffff2b2224 */ /* 0x000fca00078e0045 */
[----:B------:R0:W-:Y:S01]  /*3500*/  @P2 STG.E.U16 desc[UR36][R42.64+0x30], R40 ;  /* 0x000030282a002986 */ /* 0x0001e2000c101524 */
[----:B------:R-:W-:Y:S05]  /*3510*/  @!P1 BRA `(.L_x_57) ;  /* 0x0000000000049947 */ /* 0x000fea0003800000 */
[----:B------:R1:W5:Y:S02]  /*3520*/  LDG.E.LTC128B.U16 R75, desc[UR36][R70.64+0x32] ;  /* 0x00003224464b7981 */ /* 0x000364000c1e1520 */
.L_x_57:
[----:B------:R-:W-:Y:S05]  /*3530*/  BSYNC B1 ;  /* 0x0000000000017941 */ /* 0x000fea0003800000 */
.L_x_56:
[----:B0----5:R-:W-:Y:S01]  /*3540*/  HADD2.F32 R40, -RZ, R75.H0_H0 ;  /* 0x2000004bff287230 */ /* 0x021fe20000004100 */
[----:B------:R-:W-:Y:S01]  /*3550*/  ISETP.GT.AND P0, PT, R64, 0x80, PT ;  /* 0x000000804000780c */ /* 0x000fe20003f04270 */
[----:B------:R-:W-:-:S03]  /*3560*/  IMAD R42, R61, R20, RZ ;  /* 0x000000143d2a7224 */ /* 0x000fc600078e02ff */
[----:B------:R-:W-:Y:S01]  /*3570*/  FMUL R40, R40, R57 ;  /* 0x0000003928287220 */ /* 0x000fe20000400000 */
[----:B------:R-:W-:Y:S01]  /*3580*/  IMAD R53, R67, R21, R42 ;  /* 0x0000001543357224 */ /* 0x000fe200078e022a */
[----:B------:R-:W-:Y:S01]  /*3590*/  ISETP.GT.AND P3, PT, R3, RZ, P0 ;  /* 0x000000ff0300720c */ /* 0x000fe20000764270 */
[----:B------:R-:W-:-:S04]  /*35a0*/  IMAD.WIDE.U32 R42, R67, R20, R14 ;  /* 0x00000014432a7225 */ /* 0x000fc800078e000e */
[----:B------:R-:W-:Y:S01]  /*35b0*/  FFMA R40, R55, R56, R40 ;  /* 0x0000003837287223 */ /* 0x000fe20000000028 */
[----:B------:R-:W-:-:S04]  /*35c0*/  IADD3 R21, R43, R53, RZ ;  /* 0x000000352b157210 */ /* 0x000fc80007ffe0ff */
[----:B------:R-:W-:Y:S02]  /*35d0*/  F2FP.F16.F32.PACK_AB R40, RZ, R40 ;  /* 0x00000028ff28723e */ /* 0x000fe400000000ff */
[----:B------:R-:W-:Y:S02]  /*35e0*/  LEA R44, P2, R42, R8, 0x1 ;  /* 0x000000082a2c7211 */ /* 0x000fe400078408ff */
[----:B------:R-:W-:Y:S02]  /*35f0*/  PRMT R43, R40, 0x7610, R43 ;  /* 0x00007610282b7816 */ /* 0x000fe4000000002b */
[----:B------:R-:W-:-:S03]  /*3600*/  LEA.HI.X R45, R42, R9, R21, 0x1, P2 ;  /* 0x000000092a2d7211 */ /* 0x000fc600010f0c15 */
[----:B------:R0:W-:Y:S04]  /*3610*/  @P1 STG.E.U16 desc[UR36][R68.64+0x32], R43 ;  /* 0x0000322b44001986 */ /* 0x0001e8000c101524 */
[----:B------:R-:W3:Y:S01]  /*3620*/  @P3 LDG.E.LTC128B.U16 R75, desc[UR36][R44.64] ;  /* 0x000000242c4b3981 */ /* 0x000ee2000c1e1520 */
[C---:B------:R-:W-:Y:S01]  /*3630*/  IMAD.SHL.U32 R49, R4.reuse, 0x100, RZ ;  /* 0x0000010004317824 */ /* 0x040fe200078e00ff */
[----:B------:R-:W-:Y:S01]  /*3640*/  SHF.L.U64.HI R51, R4, 0x8, R5 ;  /* 0x0000000804337819 */ /* 0x000fe20000010205 */
[----:B------:R-:W-:Y:S01]  /*3650*/  BSSY B1, `(.L_x_58) ;  /* 0x0000011000017945 */ /* 0x000fe20003800000 */
[----:B------:R-:W-:Y:S01]  /*3660*/  ISETP.GT.AND P2, PT, R3, 0x1, P0 ;  /* 0x000000010300780c */ /* 0x000fe20000744270 */
[----:B0-----:R-:W-:-:S04]  /*3670*/  IMAD.WIDE.U32 R42, R67, R20, R6 ;  /* 0x00000014432a7225 */ /* 0x001fc800078e0006 */
[----:B------:R-:W-:Y:S02]  /*3680*/  IMAD.IADD R43, R53, 0x1, R43 ;  /* 0x00000001352b7824 */ /* 0x000fe400078e022b */
[----:B------:R-:W-:Y:S01]  /*3690*/  IMAD.WIDE.U32 R46, R23, R10, R42 ;  /* 0x0000000a172e7225 */ /* 0x000fe200078e002a */
[----:B------:R-:W-:-:S03]  /*36a0*/  IADD3 R42, P1, R49, R58, RZ ;  /* 0x0000003a312a7210 */ /* 0x000fc60007f3e0ff */
[----:B------:R-:W-:Y:S01]  /*36b0*/  IMAD.IADD R5, R11, 0x1, R47 ;  /* 0x000000010b057824 */ /* 0x000fe200078e022f */
[----:B------:R-:W-:Y:S01]  /*36c0*/  LEA R4, P4, R46, R8, 0x1 ;  /* 0x000000082e047211 */ /* 0x000fe200078808ff */
[----:B------:R-:W-:-:S03]  /*36d0*/  IMAD.X R43, R51, 0x1, R59, P1 ;  /* 0x00000001332b7824 */ /* 0x000fc600008e063b */
[----:B------:R-:W-:Y:S01]  /*36e0*/  LEA.HI.X R5, R46, R9, R5, 0x1, P4 ;  /* 0x000000092e057211 */ /* 0x000fe200020f0c05 */
[----:B---3--:R-:W-:-:S05]  /*36f0*/  HADD2.F32 R40, -RZ, R75.H0_H0 ;  /* 0x2000004bff287230 */ /* 0x008fca0000004100 */
[----:B------:R-:W-:-:S04]  /*3700*/  FMUL R21, R40, R57 ;  /* 0x0000003928157220 */ /* 0x000fc80000400000 */
[----:B------:R-:W-:-:S05]  /*3710*/  FFMA R21, R24, R56, R21 ;  /* 0x0000003818157223 */ /* 0x000fca0000000015 */
[----:B------:R-:W-:-:S05]  /*3720*/  F2FP.F16.F32.PACK_AB R21, RZ, R21 ;  /* 0x00000015ff15723e */ /* 0x000fca00000000ff */
[----:B------:R0:W-:Y:S01]  /*3730*/  @P3 STG.E.U16 desc[UR36][R42.64], R21 ;  /* 0x000000152a003986 */ /* 0x0001e2000c101524 */
[----:B------:R-:W-:Y:S05]  /*3740*/  @!P2 BRA `(.L_x_59) ;  /* 0x000000000004a947 */ /* 0x000fea0003800000 */
[----:B------:R3:W5:Y:S02]  /*3750*/  LDG.E.LTC128B.U16 R75, desc[UR36][R4.64+0x2] ;  /* 0x00000224044b7981 */ /* 0x000764000c1e1520 */
.L_x_59:
[----:B------:R-:W-:Y:S05]  /*3760*/  BSYNC B1 ;  /* 0x0000000000017941 */ /* 0x000fea0003800000 */
.L_x_58:
[----:B-----5:R-:W-:Y:S01]  /*3770*/  HADD2.F32 R14, -RZ, R75.H0_H0 ;  /* 0x2000004bff0e7230 */ /* 0x020fe20000004100 */
[----:B------:R-:W-:Y:S01]  /*3780*/  ISETP.GT.AND P1, PT, R64, 0x88, PT ;  /* 0x000000884000780c */ /* 0x000fe20003f24270 */
[----:B0-----:R-:W-:Y:S01]  /*3790*/  IMAD.WIDE.U32 R20, R67, R20, R62 ;  /* 0x0000001443147225 */ /* 0x001fe200078e003e */
[----:B------:R-:W-:Y:S03]  /*37a0*/  BSSY B1, `(.L_x_60) ;  /* 0x0000010000017945 */ /* 0x000fe60003800000 */
[----:B------:R-:W-:Y:S01]  /*37b0*/  FMUL R14, R14, R57 ;  /* 0x000000390e0e7220 */ /* 0x000fe20000400000 */
[----:B------:R-:W-:Y:S01]  /*37c0*/  IMAD.IADD R53, R53, 0x1, R21 ;  /* 0x0000000135357824 */ /* 0x000fe200078e0215 */
[----:B------:R-:W-:Y:S01]  /*37d0*/  IADD3 R13, P5, R12, R20, RZ ;  /* 0x000000140c0d7210 */ /* 0x000fe20007fbe0ff */
[----:B------:R-:W-:Y:S02]  /*37e0*/  @P2 IMAD.MOV.U32 R21, RZ, RZ, R43 ;  /* 0x000000ffff152224 */ /* 0x000fe400078e002b */
[----:B------:R-:W-:Y:S01]  /*37f0*/  FFMA R25, R25, R56, R14 ;  /* 0x0000003819197223 */ /* 0x000fe2000000000e */
[----:B------:R-:W-:Y:S01]  /*3800*/  IADD3 R14, P4, R6, R20, RZ ;  /* 0x00000014060e7210 */ /* 0x000fe20007f9e0ff */
[----:B------:R-:W-:Y:S01]  /*3810*/  IMAD.X R20, R53, 0x1, R15, P5 ;  /* 0x0000000135147824 */ /* 0x000fe200028e060f */
[----:B------:R-:W-:-:S02]  /*3820*/  LEA R12, P5, R13, R8, 0x1 ;  /* 0x000000080d0c7211 */ /* 0x000fc400078a08ff */
[----:B------:R-:W-:Y:S02]  /*3830*/  F2FP.F16.F32.PACK_AB R25, RZ, R25 ;  /* 0x00000019ff19723e */ /* 0x000fe400000000ff */
[----:B------:R-:W-:Y:S01]  /*3840*/  LEA.HI.X R13, R13, R9, R20, 0x1, P5 ;  /* 0x000000090d0d7211 */ /* 0x000fe200028f0c14 */
[----:B------:R-:W-:Y:S01]  /*3850*/  @P2 IMAD.MOV.U32 R20, RZ, RZ, R42 ;  /* 0x000000ffff142224 */ /* 0x000fe200078e002a */
[----:B------:R-:W-:-:S04]  /*3860*/  ISETP.GT.AND P3, PT, R3, RZ, P1 ;  /* 0x000000ff0300720c */ /* 0x000fc80000f64270 */
[----:B------:R0:W-:Y:S09]  /*3870*/  @P2 STG.E.U16 desc[UR36][R20.64+0x2], R25 ;  /* 0x0000021914002986 */ /* 0x0001f2000c101524 */
[----:B------:R-:W-:Y:S05]  /*3880*/  @!P3 BRA `(.L_x_61) ;  /* 0x000000000004b947 */ /* 0x000fea0003800000 */
[----:B------:R4:W5:Y:S02]  /*3890*/  LDG.E.LTC128B.U16 R75, desc[UR36][R12.64] ;  /* 0x000000240c4b7981 */ /* 0x000964000c1e1520 */
.L_x_61:
[----:B------:R-:W-:Y:S05]  /*38a0*/  BSYNC B1 ;  /* 0x0000000000017941 */ /* 0x000fea0003800000 */
.L_x_60:
[----:B-----5:R-:W-:Y:S01]  /*38b0*/  HADD2.F32 R6, -RZ, R75.H0_H0 ;  /* 0x2000004bff067230 */ /* 0x020fe20000004100 */
[----:B------:R-:W-:Y:S01]  /*38c0*/  ISETP.GT.AND P2, PT, R3, 0x1, P1 ;  /* 0x000000010300780c */ /* 0x000fe20000f44270 */
[----:B------:R-:W-:Y:S01]  /*38d0*/  IMAD.X R15, R7, 0x1, R53, P4 ;  /* 0x00000001070f7824 */ /* 0x000fe200020e0635 */
[----:B------:R-:W-:Y:S02]  /*38e0*/  BSSY B1, `(.L_x_62) ;  /* 0x000000d000017945 */ /* 0x000fe40003800000 */
[----:B------:R-:W-:Y:S01]  /*38f0*/  FMUL R7, R6, R57 ;  /* 0x0000003906077220 */ /* 0x000fe20000400000 */
[----:B------:R-:W-:Y:S01]  /*3900*/  IADD3 R6, P4, R42, R41, RZ ;  /* 0x000000292a067210 */ /* 0x000fe20007f9e0ff */
[----:B----4-:R-:W-:-:S04]  /*3910*/  IMAD.WIDE.U32 R12, R23, R10, R14 ;  /* 0x0000000a170c7225 */ /* 0x010fc800078e000e */
[----:B------:R-:W-:Y:S01]  /*3920*/  FFMA R7, R26, R56, R7 ;  /* 0x000000381a077223 */ /* 0x000fe20000000007 */
[----:B------:R-:W-:Y:S01]  /*3930*/  IMAD.IADD R11, R11, 0x1, R13 ;  /* 0x000000010b0b7824 */ /* 0x000fe200078e020d */
[----:B------:R-:W-:-:S03]  /*3940*/  LEA R8, P5, R12, R8, 0x1 ;  /* 0x000000080c087211 */ /* 0x000fc600078a08ff */
[----:B------:R-:W-:Y:S01]  /*3950*/  F2FP.F16.F32.PACK_AB R10, RZ, R7 ;  /* 0x00000007ff0a723e */ /* 0x000fe200000000ff */
[----:B------:R-:W-:Y:S01]  /*3960*/  IMAD.X R7, R43, 0x1, R65, P4 ;  /* 0x000000012b077824 */ /* 0x000fe200020e0641 */
[----:B------:R-:W-:-:S04]  /*3970*/  LEA.HI.X R9, R12, R9, R11, 0x1, P5 ;  /* 0x000000090c097211 */ /* 0x000fc800028f0c0b */
[----:B------:R4:W-:Y:S01]  /*3980*/  @P3 STG.E.U16 desc[UR36][R6.64], R10 ;  /* 0x0000000a06003986 */ /* 0x0009e2000c101524 */
[----:B------:R-:W-:Y:S05]  /*3990*/  @!P2 BRA `(.L_x_63) ;  /* 0x000000000004a947 */ /* 0x000fea0003800000 */
[----:B------:R0:W5:Y:S02]  /*39a0*/  LDG.E.LTC128B.U16 R75, desc[UR36][R8.64+0x2] ;  /* 0x00000224084b7981 */ /* 0x000164000c1e1520 */
.L_x_63:
[----:B------:R-:W-:Y:S05]  /*39b0*/  BSYNC B1 ;  /* 0x0000000000017941 */ /* 0x000fea0003800000 */
.L_x_62:
[----:B----45:R-:W-:Y:S01]  /*39c0*/  HADD2.F32 R10, -RZ, R75.H0_H0 ;  /* 0x2000004bff0a7230 */ /* 0x030fe20000004100 */
[----:B------:R-:W-:Y:S01]  /*39d0*/  ISETP.GT.AND P3, PT, R3, 0x8, P0 ;  /* 0x000000080300780c */ /* 0x000fe20000764270 */
[----:B------:R-:W-:Y:S03]  /*39e0*/  BSSY B1, `(.L_x_64) ;  /* 0x0000007000017945 */ /* 0x000fe60003800000 */
[----:B------:R-:W-:-:S04]  /*39f0*/  FMUL R10, R10, R57 ;  /* 0x000000390a0a7220 */ /* 0x000fc80000400000 */
[----:B------:R-:W-:-:S05]  /*3a00*/  FFMA R10, R27, R56, R10 ;  /* 0x000000381b0a7223 */ /* 0x000fca000000000a */
[----:B------:R-:W-:-:S05]  /*3a10*/  F2FP.F16.F32.PACK_AB R10, RZ, R10 ;  /* 0x0000000aff0a723e */ /* 0x000fca00000000ff */
[----:B------:R4:W-:Y:S01]  /*3a20*/  @P2 STG.E.U16 desc[UR36][R6.64+0x2], R10 ;  /* 0x0000020a06002986 */ /* 0x0009e2000c101524 */
[----:B------:R-:W-:Y:S05]  /*3a30*/  @!P3 BRA `(.L_x_65) ;  /* 0x000000000004b947 */ /* 0x000fea0003800000 */
[----:B------:R0:W5:Y:S02]  /*3a40*/  LDG.E.LTC128B.U16 R75, desc[UR36][R4.64+0x10] ;  /* 0x00001024044b7981 */ /* 0x000164000c1e1520 */
.L_x_65:
[----:B------:R-:W-:Y:S05]  /*3a50*/  BSYNC B1 ;  /* 0x0000000000017941 */ /* 0x000fea0003800000 */
.L_x_64:
[----:B----45:R-:W-:Y:S01]  /*3a60*/  HADD2.F32 R6, -RZ, R75.H0_H0 ;  /* 0x2000004bff067230 */ /* 0x030fe20000004100 */
[----:B------:R-:W-:Y:S01]  /*3a70*/  ISETP.GT.AND P2, PT, R3, 0x9, P0 ;  /* 0x000000090300780c */ /* 0x000fe20000744270 */
[----:B------:R-:W-:Y:S01]  /*3a80*/  IMAD.MOV.U32 R10, RZ, RZ, R42 ;  /* 0x000000ffff0a7224 */ /* 0x000fe200078e002a */
[----:B------:R-:W-:Y:S01]  /*3a90*/  BSSY B1, `(.L_x_66) ;  /* 0x0000008000017945 */ /* 0x000fe20003800000 */
[----:B------:R-:W-:Y:S02]  /*3aa0*/  IMAD.MOV.U32 R11, RZ, RZ, R43 ;  /* 0x000000ffff0b7224 */ /* 0x000fe400078e002b */
[----:B------:R-:W-:-:S04]  /*3ab0*/  FMUL R7, R6, R57 ;  /* 0x0000003906077220 */ /* 0x000fc80000400000 */
[----:B------:R-:W-:-:S05]  /*3ac0*/  FFMA R7, R28, R56, R7 ;  /* 0x000000381c077223 */ /* 0x000fca0000000007 */
[----:B------:R-:W-:-:S05]  /*3ad0*/  F2FP.F16.F32.PACK_AB R7, RZ, R7 ;  /* 0x00000007ff07723e */ /* 0x000fca00000000ff */
[----:B------:R4:W-:Y:S01]  /*3ae0*/  @P3 STG.E.U16 desc[UR36][R10.64+0x10], R7 ;  /* 0x000010070a003986 */ /* 0x0009e2000c101524 */
[----:B------:R-:W-:Y:S05]  /*3af0*/  @!P2 BRA `(.L_x_67) ;  /* 0x000000000004a947 */ /* 0x000fea0003800000 */
[----:B------:R0:W5:Y:S02]  /*3b00*/  LDG.E.LTC128B.U16 R75, desc[UR36][R4.64+0x12] ;  /* 0x00001224044b7981 */ /* 0x000164000c1e1520 */
.L_x_67:
[----:B------:R-:W-:Y:S05]  /*3b10*/  BSYNC B1 ;  /* 0x0000000000017941 */ /* 0x000fea0003800000 */
.L_x_66:
[----:B-----5:R-:W-:Y:S01]  /*3b20*/  HADD2.F32 R6, -RZ, R75.H0_H0 ;  /* 0x2000004bff067230 */ /* 0x020fe20000004100 */
        /* <DEDUP_REMOVED lines=8> */
.L_x_69:
[----:B------:R-:W-:Y:S05]  /*3bb0*/  BSYNC B1 ;  /* 0x0000000000017941 */ /* 0x000fea0003800000 */
.L_x_68:
[----:B0----5:R-:W-:Y:S01]  /*3bc0*/  HADD2.F32 R6, -RZ, R75.H0_H0 ;  /* 0x2000004bff067230 */ /* 0x021fe20000004100 */
[----:B------:R-:W-:Y:S01]  /*3bd0*/  ISETP.GT.AND P2, PT, R3, 0x9, P1 ;  /* 0x000000090300780c */ /* 0x000fe20000f44270 */
[----:B------:R-:W-:Y:S03]  /*3be0*/  BSSY B1, `(.L_x_70) ;  /* 0x0000009000017945 */ /* 0x000fe60003800000 */
[----:B----4-:R-:W-:Y:S01]  /*3bf0*/  FMUL R7, R6, R57 ;  /* 0x0000003906077220 */ /* 0x010fe20000400000 */
[----:B------:R-:W-:-:S03]  /*3c00*/  IADD3 R6, P3, R41, R42, RZ ;  /* 0x0000002a29067210 */ /* 0x000fc60007f7e0ff */
[----:B------:R-:W-:-:S05]  /*3c10*/  FFMA R7, R30, R56, R7 ;  /* 0x000000381e077223 */ /* 0x000fca0000000007 */
[----:B------:R-:W-:Y:S01]  /*3c20*/  F2FP.F16.F32.PACK_AB R12, RZ, R7 ;  /* 0x00000007ff0c723e */ /* 0x000fe200000000ff */
[----:B------:R-:W-:-:S05]  /*3c30*/  IMAD.X R7, R65, 0x1, R43, P3 ;  /* 0x0000000141077824 */ /* 0x000fca00018e062b */
[----:B------:R0:W-:Y:S01]  /*3c40*/  @P4 STG.E.U16 desc[UR36][R6.64+0x10], R12 ;  /* 0x0000100c06004986 */ /* 0x0001e2000c101524 */
[----:B------:R-:W-:Y:S05]  /*3c50*/  @!P2 BRA `(.L_x_71) ;  /* 0x000000000004a947 */ /* 0x000fea0003800000 */
[----:B------:R4:W5:Y:S02]  /*3c60*/  LDG.E.LTC128B.U16 R75, desc[UR36][R8.64+0x12] ;  /* 0x00001224084b7981 */ /* 0x000964000c1e1520 */
.L_x_71:
[----:B------:R-:W-:Y:S05]  /*3c70*/  BSYNC B1 ;  /* 0x0000000000017941 */ /* 0x000fea0003800000 */
.L_x_70:
[----:B0----5:R-:W-:Y:S01]  /*3c80*/  HADD2.F32 R6, -RZ, R75.H0_H0 ;  /* 0x2000004bff067230 */ /* 0x021fe20000004100 */
[----:B------:R-:W-:Y:S01]  /*3c90*/  ISETP.GT.AND P3, PT, R3, 0x10, P0 ;  /* 0x000000100300780c */ /* 0x000fe20000764270 */
[----:B------:R-:W-:Y:S03]  /*3ca0*/  BSSY B1, `(.L_x_72) ;  /* 0x0000009000017945 */ /* 0x000fe60003800000 */
[----:B------:R-:W-:-:S04]  /*3cb0*/  FMUL R6, R6, R57 ;  /* 0x0000003906067220 */ /* 0x000fc80000400000 */
[----:B------:R-:W-:Y:S01]  /*3cc0*/  FFMA R31, R31, R56, R6 ;  /* 0x000000381f1f7223 */ /* 0x000fe20000000006 */
[----:B------:R-:W-:-:S04]  /*3cd0*/  IADD3 R6, P4, P5, R41, R58, R49 ;  /* 0x0000003a29067210 */ /* 0x000fc80007d9e031 */
[----:B------:R-:W-:Y:S02]  /*3ce0*/  F2FP.F16.F32.PACK_AB R31, RZ, R31 ;  /* 0x0000001fff1f723e */ /* 0x000fe400000000ff */
[----:B------:R-:W-:-:S05]  /*3cf0*/  IADD3.X R7, R65, R59, R51, P4, P5 ;  /* 0x0000003b41077210 */ /* 0x000fca00027ea433 */
[----:B------:R0:W-:Y:S01]  /*3d00*/  @P2 STG.E.U16 desc[UR36][R6.64+0x12], R31 ;  /* 0x0000121f06002986 */ /* 0x0001e2000c101524 */
[----:B------:R-:W-:Y:S05]  /*3d10*/  @!P3 BRA `(.L_x_73) ;  /* 0x000000000004b947 */ /* 0x000fea0003800000 */
[----:B------:R0:W5:Y:S02]  /*3d20*/  LDG.E.LTC128B.U16 R75, desc[UR36][R4.64+0x20] ;  /* 0x00002024044b7981 */ /* 0x000164000c1e1520 */
.L_x_73:
[----:B------:R-:W-:Y:S05]  /*3d30*/  BSYNC B1 ;  /* 0x0000000000017941 */ /* 0x000fea0003800000 */
.L_x_72:
        /* <DEDUP_REMOVED lines=9> */
.L_x_75:
[----:B------:R-:W-:Y:S05]  /*3dd0*/  BSYNC B1 ;  /* 0x0000000000017941 */ /* 0x000fea0003800000 */
.L_x_74:
        /* <DEDUP_REMOVED lines=9> */
.L_x_77:
[----:B------:R-:W-:Y:S05]  /*3e70*/  BSYNC B1 ;  /* 0x0000000000017941 */ /* 0x000fea0003800000 */
.L_x_76:
[----:B0----5:R-:W-:Y:S01]  /*3e80*/  HADD2.F32 R12, -RZ, R75.H0_H0 ;  /* 0x2000004bff0c7230 */ /* 0x021fe20000004100 */
        /* <DEDUP_REMOVED lines=8> */
.L_x_79:
[----:B------:R-:W-:Y:S05]  /*3f10*/  BSYNC B1 ;  /* 0x0000000000017941 */ /* 0x000fea0003800000 */
.L_x_78:
        /* <DEDUP_REMOVED lines=9> */
.L_x_81:
[----:B------:R-:W-:Y:S05]  /*3fb0*/  BSYNC B1 ;  /* 0x0000000000017941 */ /* 0x000fea0003800000 */
.L_x_80:
        /* <DEDUP_REMOVED lines=9> */
.L_x_83:
[----:B------:R-:W-:Y:S05]  /*4050*/  BSYNC B1 ;  /* 0x0000000000017941 */ /* 0x000fea0003800000 */
.L_x_82:
[----:B0--3-5:R-:W-:Y:S01]  /*4060*/  HADD2.F32 R4, -RZ, R75.H0_H0 ;  /* 0x2000004bff047230 */ /* 0x029fe20000004100 */
        /* <DEDUP_REMOVED lines=8> */
.L_x_85:
[----:B------:R-:W-:Y:S05]  /*40f0*/  BSYNC B1 ;  /* 0x0000000000017941 */ /* 0x000fea0003800000 */
.L_x_84:
[----:B0----5:R-:W-:Y:S01]  /*4100*/  HADD2.F32 R4, -RZ, R75.H0_H0 ;  /* 0x2000004bff047230 */ /* 0x021fe20000004100 */
[----:B------:R-:W-:Y:S01]  /*4110*/  ISETP.GT.AND P1, PT, R3, 0x19, P1 ;  /* 0x000000190300780c */ /* 0x000fe20000f24270 */
[----:B------:R-:W-:Y:S03]  /*4120*/  BSSY B1, `(.L_x_86) ;  /* 0x000000a000017945 */ /* 0x000fe60003800000 */
[----:B------:R-:W-:Y:S01]  /*4130*/  FMUL R5, R4, R57 ;  /* 0x0000003904057220 */ /* 0x000fe20000400000 */
[----:B------:R-:W-:-:S03]  /*4140*/  @P2 MOV R4, R6 ;  /* 0x0000000600042202 */ /* 0x000fc60000000f00 */
[----:B------:R-:W-:-:S05]  /*4150*/  FFMA R5, R38, R56, R5 ;  /* 0x0000003826057223 */ /* 0x000fca0000000005 */
[----:B------:R-:W-:-:S04]  /*4160*/  F2FP.F16.F32.PACK_AB R5, RZ, R5 ;  /* 0x00000005ff05723e */ /* 0x000fc800000000ff */
[----:B------:R-:W-:Y:S01]  /*4170*/  PRMT R10, R5, 0x7610, R10 ;  /* 0x00007610050a7816 */ /* 0x000fe2000000000a */
[----:B------:R-:W-:-:S05]  /*4180*/  @P2 IMAD.MOV.U32 R5, RZ, RZ, R7 ;  /* 0x000000ffff052224 */ /* 0x000fca00078e0007 */
[----:B------:R0:W-:Y:S01]  /*4190*/  @P2 STG.E.U16 desc[UR36][R4.64+0x30], R10 ;  /* 0x0000300a04002986 */ /* 0x0001e2000c101524 */
[----:B------:R-:W-:Y:S05]  /*41a0*/  @!P1 BRA `(.L_x_87) ;  /* 0x0000000000049947 */ /* 0x000fea0003800000 */
[----:B------:R0:W5:Y:S02]  /*41b0*/  LDG.E.LTC128B.U16 R75, desc[UR36][R8.64+0x32] ;  /* 0x00003224084b7981 */ /* 0x000164000c1e1520 */
.L_x_87:
[----:B------:R-:W-:Y:S05]  /*41c0*/  BSYNC B1 ;  /* 0x0000000000017941 */ /* 0x000fea0003800000 */
.L_x_86:
[----:B------:R-:W-:Y:S05]  /*41d0*/  @!P1 BRA `(.L_x_88) ;  /* 0x0000000800a89947 */ /* 0x000fea0003800000 */
[----:B0----5:R-:W-:-:S05]  /*41e0*/  HADD2.F32 R4, -RZ, R75.H0_H0 ;  /* 0x2000004bff047230 */ /* 0x021fca0000004100 */
[----:B------:R-:W-:-:S04]  /*41f0*/  FMUL R4, R4, R57 ;  /* 0x0000003904047220 */ /* 0x000fc80000400000 */
[----:B------:R-:W-:-:S05]  /*4200*/  FFMA R4, R39, R56, R4 ;  /* 0x0000003827047223 */ /* 0x000fca0000000004 */
[----:B------:R-:W-:-:S05]  /*4210*/  F2FP.F16.F32.PACK_AB R4, RZ, R4 ;  /* 0x00000004ff04723e */ /* 0x000fca00000000ff */
[----:B------:R0:W-:Y:S01]  /*4220*/  STG.E.U16 desc[UR36][R6.64+0x32], R4 ;  /* 0x0000320406007986 */ /* 0x0001e2000c101524 */
[----:B------:R-:W-:Y:S05]  /*4230*/  BRA `(.L_x_88) ;  /* 0x0000000800907947 */ /* 0x000fea0003800000 */
.L_x_29:
[----:B------:R-:W-:Y:S01]  /*4240*/  ULDC.64 UR4, c[0x0][0x5c0] ;  /* 0x0001700000047ab9 */ /* 0x000fe20000000a00 */
[----:B------:R-:W-:Y:S01]  /*4250*/  ISETP.GT.AND P5, PT, R3, 0x1, P3 ;  /* 0x000000010300780c */ /* 0x000fe20001fa4270 */
[-C--:B------:R-:W-:Y:S01]  /*4260*/  FMUL R40, R40, R56.reuse ;  /* 0x0000003828287220 */ /* 0x080fe20000400000 */
[----:B------:R-:W-:Y:S01]  /*4270*/  LEA R6, P1, R70, UR4, 0x1 ;  /* 0x0000000446067c11 */ /* 0x000fe2000f8208ff */
[-C--:B------:R-:W-:Y:S01]  /*4280*/  FMUL R41, R41, R56.reuse ;  /* 0x0000003829297220 */ /* 0x080fe20000400000 */
[C---:B------:R-:W-:Y:S01]  /*4290*/  IMAD.SHL.U32 R21, R4.reuse, 0x10, RZ ;  /* 0x0000001004157824 */ /* 0x040fe200078e00ff */
[----:B------:R-:W-:Y:S01]  /*42a0*/  SHF.L.U64.HI R15, R4, 0x4, R5 ;  /* 0x00000004040f7819 */ /* 0x000fe20000010205 */
[-C--:B------:R-:W-:Y:S01]  /*42b0*/  FMUL R42, R42, R56.reuse ;  /* 0x000000382a2a7220 */ /* 0x080fe20000400000 */
[----:B------:R-:W-:Y:S01]  /*42c0*/  LEA.HI.X R7, R70, UR5, R73, 0x1, P1 ;  /* 0x0000000546077c11 */ /* 0x000fe200088f0c49 */
[-C--:B------:R-:W-:Y:S01]  /*42d0*/  FMUL R43, R43, R56.reuse ;  /* 0x000000382b2b7220 */ /* 0x080fe20000400000 */
[----:B------:R-:W-:Y:S01]  /*42e0*/  ISETP.GT.AND P1, PT, R64, 0x8, PT ;  /* 0x000000084000780c */ /* 0x000fe20003f24270 */
[----:B------:R-:W-:Y:S01]  /*42f0*/  FMUL R44, R44, R56 ;  /* 0x000000382c2c7220 */ /* 0x000fe20000400000 */
[----:B------:R-:W-:Y:S01]  /*4300*/  F2FP.F16.F32.PACK_AB R40, RZ, R40 ;  /* 0x00000028ff28723e */ /* 0x000fe200000000ff */
[-C--:B------:R-:W-:Y:S01]  /*4310*/  FMUL R45, R45, R56.reuse ;  /* 0x000000382d2d7220 */ /* 0x080fe20000400000 */
[----:B------:R-:W-:Y:S01]  /*4320*/  F2FP.F16.F32.PACK_AB R41, RZ, R41 ;  /* 0x00000029ff29723e */ /* 0x000fe200000000ff */
[----:B------:R-:W-:Y:S01]  /*4330*/  FMUL R46, R46, R56 ;  /* 0x000000382e2e7220 */ /* 0x000fe20000400000 */
[----:B------:R-:W-:Y:S01]  /*4340*/  IADD3 R8, P4, R21, R6, RZ ;  /* 0x0000000615087210 */ /* 0x000fe20007f9e0ff */
[----:B------:R-:W-:Y:S01]  /*4350*/  @P0 STG.E.U16 desc[UR36][R6.64], R40 ;  /* 0x0000002806000986 */ /* 0x000fe2000c101524 */
[----:B------:R-:W-:Y:S01]  /*4360*/  ISETP.GT.AND P2, PT, R3, RZ, P1 ;  /* 0x000000ff0300720c */ /* 0x000fe20000f44270 */
[-C--:B------:R-:W-:Y:S01]  /*4370*/  FMUL R47, R47, R56.reuse ;  /* 0x000000382f2f7220 */ /* 0x080fe20000400000 */
[----:B------:R-:W-:Y:S01]  /*4380*/  ISETP.GT.AND P0, PT, R3, 0x1, P1 ;  /* 0x000000010300780c */ /* 0x000fe20000f04270 */
[----:B------:R-:W-:Y:S01]  /*4390*/  @P5 STG.E.U16 desc[UR36][R6.64+0x2], R41 ;  /* 0x0000022906005986 */ /* 0x000fe2000c101524 */
[----:B------:R-:W-:Y:S01]  /*43a0*/  IMAD.X R9, R15, 0x1, R7, P4 ;  /* 0x000000010f097824 */ /* 0x000fe200020e0607 */
[C---:B------:R-:W-:Y:S01]  /*43b0*/  ISETP.GT.AND P4, PT, R3.reuse, 0x8, P3 ;  /* 0x000000080300780c */ /* 0x040fe20001f84270 */
[-C--:B------:R-:W-:Y:S01]  /*43c0*/  FMUL R48, R48, R56.reuse ;  /* 0x0000003830307220 */ /* 0x080fe20000400000 */
[----:B------:R-:W-:Y:S01]  /*43d0*/  ISETP.GT.AND P5, PT, R3, 0x9, P3 ;  /* 0x000000090300780c */ /* 0x000fe20001fa4270 */
[----:B------:R-:W-:Y:S01]  /*43e0*/  FMUL R49, R49, R56 ;  /* 0x0000003831317220 */ /* 0x000fe20000400000 */
[----:B------:R-:W-:Y:S01]  /*43f0*/  F2FP.F16.F32.PACK_AB R42, RZ, R42 ;  /* 0x0000002aff2a723e */ /* 0x000fe200000000ff */
[-C--:B------:R-:W-:Y:S01]  /*4400*/  FMUL R50, R50, R56.reuse ;  /* 0x0000003832327220 */ /* 0x080fe20000400000 */
[----:B------:R-:W-:Y:S01]  /*4410*/  F2FP.F16.F32.PACK_AB R43, RZ, R43 ;  /* 0x0000002bff2b723e */ /* 0x000fe200000000ff */
[----:B------:R-:W-:Y:S01]  /*4420*/  FMUL R51, R51, R56 ;  /* 0x0000003833337220 */ /* 0x000fe20000400000 */
[----:B------:R-:W-:Y:S01]  /*4430*/  F2FP.F16.F32.PACK_AB R44, RZ, R44 ;  /* 0x0000002cff2c723e */ /* 0x000fe200000000ff */
[----:B------:R-:W-:Y:S01]  /*4440*/  @P2 STG.E.U16 desc[UR36][R8.64], R42 ;  /* 0x0000002a08002986 */ /* 0x000fe2000c101524 */
[----:B------:R-:W-:Y:S01]  /*4450*/  F2FP.F16.F32.PACK_AB R45, RZ, R45 ;  /* 0x0000002dff2d723e */ /* 0x000fe200000000ff */
[-C--:B------:R-:W-:Y:S01]  /*4460*/  FMUL R53, R53, R56.reuse ;  /* 0x0000003835357220 */ /* 0x080fe20000400000 */
[C---:B------:R-:W-:Y:S01]  /*4470*/  ISETP.GT.AND P2, PT, R3.reuse, 0x8, P1 ;  /* 0x000000080300780c */ /* 0x040fe20000f44270 */
[----:B------:R-:W-:Y:S01]  /*4480*/  @P0 STG.E.U16 desc[UR36][R8.64+0x2], R43 ;  /* 0x0000022b08000986 */ /* 0x000fe2000c101524 */
[C---:B------:R-:W-:Y:S01]  /*4490*/  ISETP.GT.AND P0, PT, R3.reuse, 0x9, P1 ;  /* 0x000000090300780c */ /* 0x040fe20000f04270 */
[----:B------:R-:W-:Y:S01]  /*44a0*/  FMUL R52, R52, R56 ;  /* 0x0000003834347220 */ /* 0x000fe20000400000 */
[----:B------:R-:W-:Y:S01]  /*44b0*/  F2FP.F16.F32.PACK_AB R46, RZ, R46 ;  /* 0x0000002eff2e723e */ /* 0x000fe200000000ff */
[----:B------:R-:W-:Y:S01]  /*44c0*/  @P4 STG.E.U16 desc[UR36][R6.64+0x10], R44 ;  /* 0x0000102c06004986 */ /* 0x000fe2000c101524 */
[C---:B------:R-:W-:Y:S01]  /*44d0*/  ISETP.GT.AND P4, PT, R3.reuse, 0x10, P3 ;  /* 0x000000100300780c */ /* 0x040fe20001f84270 */
[-C--:B------:R-:W-:Y:S01]  /*44e0*/  FMUL R54, R54, R56.reuse ;  /* 0x0000003836367220 */ /* 0x080fe20000400000 */
[----:B------:R-:W-:Y:S01]  /*44f0*/  F2FP.F16.F32.PACK_AB R47, RZ, R47 ;  /* 0x0000002fff2f723e */ /* 0x000fe200000000ff */
[----:B------:R-:W-:Y:S01]  /*4500*/  @P5 STG.E.U16 desc[UR36][R6.64+0x12], R45 ;  /* 0x0000122d06005986 */ /* 0x000fe2000c101524 */
[----:B------:R-:W-:Y:S01]  /*4510*/  ISETP.GT.AND P5, PT, R3, 0x11, P3 ;  /* 0x000000110300780c */ /* 0x000fe20001fa4270 */
[----:B------:R-:W-:Y:S01]  /*4520*/  FMUL R55, R55, R56 ;  /* 0x0000003837377220 */ /* 0x000fe20000400000 */
[----:B------:R-:W-:Y:S01]  /*4530*/  F2FP.F16.F32.PACK_AB R48, RZ, R48 ;  /* 0x00000030ff30723e */ /* 0x000fe200000000ff */
[----:B------:R-:W-:Y:S01]  /*4540*/  @P2 STG.E.U16 desc[UR36][R8.64+0x10], R46 ;  /* 0x0000102e08002986 */ /* 0x000fe2000c101524 */
[----:B------:R-:W-:Y:S01]  /*4550*/  F2FP.F16.F32.PACK_AB R49, RZ, R49 ;  /* 0x00000031ff31723e */ /* 0x000fe200000000ff */
[----:B------:R-:W-:Y:S01]  /*4560*/  FMUL R24, R24, R56 ;  /* 0x0000003818187220 */ /* 0x000fe20000400000 */
[----:B------:R-:W-:Y:S01]  /*4570*/  ISETP.GT.AND P2, PT, R3, 0x10, P1 ;  /* 0x000000100300780c */ /* 0x000fe20000f44270 */
[----:B------:R-:W-:Y:S01]  /*4580*/  @P0 STG.E.U16 desc[UR36][R8.64+0x12], R47 ;  /* 0x0000122f08000986 */ /* 0x000fe2000c101524 */
[----:B------:R-:W-:Y:S01]  /*4590*/  F2FP.F16.F32.PACK_AB R50, RZ, R50 ;  /* 0x00000032ff32723e */ /* 0x000fe200000000ff */
[----:B------:R-:W-:Y:S01]  /*45a0*/  IMAD R13, R5, 0xf0, RZ ;  /* 0x000000f0050d7824 */ /* 0x000fe200078e02ff */
[----:B------:R-:W-:Y:S01]  /*45b0*/  F2FP.F16.F32.PACK_AB R51, RZ, R51 ;  /* 0x00000033ff33723e */ /* 0x000fe200000000ff */
[----:B------:R-:W-:Y:S01]  /*45c0*/  @P4 STG.E.U16 desc[UR36][R6.64+0x20], R48 ;  /* 0x0000203006004986 */ /* 0x000fe2000c101524 */
[C---:B------:R-:W-:Y:S01]  /*45d0*/  ISETP.GT.AND P4, PT, R3.reuse, 0x11, P1 ;  /* 0x000000110300780c */ /* 0x040fe20000f84270 */
[----:B------:R-:W-:Y:S01]  /*45e0*/  IMAD.WIDE.U32 R10, R4, 0xf0, R8 ;  /* 0x000000f0040a7825 */ /* 0x000fe200078e0008 */
[----:B------:R-:W-:Y:S01]  /*45f0*/  F2FP.F16.F32.PACK_AB R53, RZ, R53 ;  /* 0x00000035ff35723e */ /* 0x000fe200000000ff */
[----:B------:R-:W-:Y:S01]  /*4600*/  @P5 STG.E.U16 desc[UR36][R6.64+0x22], R49 ;  /* 0x0000223106005986 */ /* 0x000fe2000c101524 */
[----:B------:R-:W-:Y:S01]  /*4610*/  ISETP.GT.AND P5, PT, R3, 0x18, P3 ;  /* 0x000000180300780c */ /* 0x000fe20001fa4270 */
[----:B------:R-:W-:Y:S01]  /*4620*/  IMAD.IADD R5, R11, 0x1, R13 ;  /* 0x000000010b057824 */ /* 0x000fe200078e020d */
[----:B------:R-:W-:Y:S01]  /*4630*/  ISETP.GT.AND P3, PT, R3, 0x19, P3 ;  /* 0x000000190300780c */ /* 0x000fe20001f64270 */
[----:B------:R-:W-:Y:S01]  /*4640*/  @P2 STG.E.U16 desc[UR36][R8.64+0x20], R50 ;  /* 0x0000203208002986 */ /* 0x000fe2000c101524 */
[----:B------:R-:W-:Y:S01]  /*4650*/  ISETP.GT.AND P2, PT, R64, 0x80, PT ;  /* 0x000000804000780c */ /* 0x000fe20003f44270 */
[----:B------:R-:W-:Y:S01]  /*4660*/  FMUL R25, R25, R56 ;  /* 0x0000003819197220 */ /* 0x000fe20000400000 */
[----:B------:R-:W-:Y:S01]  /*4670*/  F2FP.F16.F32.PACK_AB R52, RZ, R52 ;  /* 0x00000034ff34723e */ /* 0x000fe200000000ff */
[----:B------:R-:W-:Y:S01]  /*4680*/  FMUL R26, R26, R56 ;  /* 0x000000381a1a7220 */ /* 0x000fe20000400000 */
[----:B------:R-:W-:Y:S01]  /*4690*/  F2FP.F16.F32.PACK_AB R54, RZ, R54 ;  /* 0x00000036ff36723e */ /* 0x000fe200000000ff */
[----:B------:R-:W-:Y:S01]  /*46a0*/  @P4 STG.E.U16 desc[UR36][R8.64+0x22], R51 ;  /* 0x0000223308004986 */ /* 0x000fe2000c101524 */
[----:B------:R-:W-:Y:S01]  /*46b0*/  ISETP.GT.AND P4, PT, R3, 0x18, P1 ;  /* 0x000000180300780c */ /* 0x000fe20000f84270 */
[-C--:B------:R-:W-:Y:S01]  /*46c0*/  FMUL R27, R27, R56.reuse ;  /* 0x000000381b1b7220 */ /* 0x080fe20000400000 */
[C---:B------:R-:W-:Y:S01]  /*46d0*/  ISETP.GT.AND P1, PT, R3.reuse, 0x19, P1 ;  /* 0x000000190300780c */ /* 0x040fe20000f24270 */
[----:B------:R-:W-:Y:S01]  /*46e0*/  @P5 STG.E.U16 desc[UR36][R6.64+0x30], R52 ;  /* 0x0000303406005986 */ /* 0x000fe2000c101524 */
[C---:B------:R-:W-:Y:S01]  /*46f0*/  ISETP.GT.AND P5, PT, R3.reuse, 0x1, P2 ;  /* 0x000000010300780c */ /* 0x040fe200017a4270 */
[-C--:B------:R-:W-:Y:S01]  /*4700*/  FMUL R28, R28, R56.reuse ;  /* 0x000000381c1c7220 */ /* 0x080fe20000400000 */
[----:B------:R-:W-:Y:S01]  /*4710*/  F2FP.F16.F32.PACK_AB R55, RZ, R55 ;  /* 0x00000037ff37723e */ /* 0x000fe200000000ff */
[----:B------:R0:W-:Y:S01]  /*4720*/  @P3 STG.E.U16 desc[UR36][R6.64+0x32], R53 ;  /* 0x0000323506003986 */ /* 0x0001e2000c101524 */
[----:B------:R-:W-:Y:S01]  /*4730*/  ISETP.GT.AND P3, PT, R3, RZ, P2 ;  /* 0x000000ff0300720c */ /* 0x000fe20001764270 */
[----:B------:R-:W-:Y:S01]  /*4740*/  FMUL R29, R29, R56 ;  /* 0x000000381d1d7220 */ /* 0x000fe20000400000 */
[----:B------:R-:W-:Y:S01]  /*4750*/  F2FP.F16.F32.PACK_AB R24, RZ, R24 ;  /* 0x00000018ff18723e */ /* 0x000fe200000000ff */
[-C--:B------:R-:W-:Y:S01]  /*4760*/  FMUL R30, R30, R56.reuse ;  /* 0x000000381e1e7220 */ /* 0x080fe20000400000 */
[----:B------:R-:W-:Y:S01]  /*4770*/  ISETP.GT.AND P0, PT, R64, 0x88, PT ;  /* 0x000000884000780c */ /* 0x000fe20003f04270 */
[----:B------:R-:W-:Y:S01]  /*4780*/  @P4 STG.E.U16 desc[UR36][R8.64+0x30], R54 ;  /* 0x0000303608004986 */ /* 0x000fe2000c101524 */
[----:B------:R-:W-:Y:S01]  /*4790*/  F2FP.F16.F32.PACK_AB R25, RZ, R25 ;  /* 0x00000019ff19723e */ /* 0x000fe200000000ff */
[----:B------:R-:W-:Y:S01]  /*47a0*/  FMUL R31, R31, R56 ;  /* 0x000000381f1f7220 */ /* 0x000fe20000400000 */
[C---:B------:R-:W-:Y:S01]  /*47b0*/  ISETP.GT.AND P4, PT, R3.reuse, 0x8, P2 ;  /* 0x000000080300780c */ /* 0x040fe20001784270 */
[----:B------:R-:W-:Y:S01]  /*47c0*/  @P1 STG.E.U16 desc[UR36][R8.64+0x32], R55 ;  /* 0x0000323708001986 */ /* 0x000fe2000c101524 */
[----:B------:R-:W-:Y:S01]  /*47d0*/  ISETP.GT.AND P1, PT, R3, RZ, P0 ;  /* 0x000000ff0300720c */ /* 0x000fe20000724270 */
[----:B0-----:R-:W-:Y:S01]  /*47e0*/  IMAD.IADD R7, R13, 0x1, R11 ;  /* 0x000000010d077824 */ /* 0x001fe200078e020b */
[----:B------:R-:W-:Y:S01]  /*47f0*/  F2FP.F16.F32.PACK_AB R26, RZ, R26 ;  /* 0x0000001aff1a723e */ /* 0x000fe200000000ff */
[--C-:B------:R-:W-:Y:S01]  /*4800*/  @P3 IMAD.MOV.U32 R4, RZ, RZ, R10.reuse ;  /* 0x000000ffff043224 */ /* 0x100fe200078e000a */
[----:B------:R-:W-:Y:S01]  /*4810*/  F2FP.F16.F32.PACK_AB R27, RZ, R27 ;  /* 0x0000001bff1b723e */ /* 0x000fe200000000ff */
[----:B------:R-:W-:Y:S01]  /*4820*/  FMUL R32, R32, R56 ;  /* 0x0000003820207220 */ /* 0x000fe20000400000 */
[----:B------:R-:W-:Y:S01]  /*4830*/  F2FP.F16.F32.PACK_AB R28, RZ, R28 ;  /* 0x0000001cff1c723e */ /* 0x000fe200000000ff */
[-C--:B------:R-:W-:Y:S01]  /*4840*/  FMUL R33, R33, R56.reuse ;  /* 0x0000003821217220 */ /* 0x080fe20000400000 */
[----:B------:R0:W-:Y:S01]  /*4850*/  @P3 STG.E.U16 desc[UR36][R4.64], R24 ;  /* 0x0000001804003986 */ /* 0x0001e2000c101524 */
[----:B------:R-:W-:Y:S01]  /*4860*/  ISETP.GT.AND P3, PT, R3, 0x1, P0 ;  /* 0x000000010300780c */ /* 0x000fe20000764270 */
[-C--:B------:R-:W-:Y:S01]  /*4870*/  FMUL R34, R34, R56.reuse ;  /* 0x0000003822227220 */ /* 0x080fe20000400000 */
[--C-:B------:R-:W-:Y:S01]  /*4880*/  @P4 IMAD.MOV.U32 R6, RZ, RZ, R10.reuse ;  /* 0x000000ffff064224 */ /* 0x100fe200078e000a */
[----:B------:R-:W-:Y:S01]  /*4890*/  F2FP.F16.F32.PACK_AB R29, RZ, R29 ;  /* 0x0000001dff1d723e */ /* 0x000fe200000000ff */
[----:B------:R-:W-:Y:S01]  /*48a0*/  FMUL R35, R35, R56 ;  /* 0x0000003823237220 */ /* 0x000fe20000400000 */
[----:B------:R-:W-:Y:S01]  /*48b0*/  F2FP.F16.F32.PACK_AB R30, RZ, R30 ;  /* 0x0000001eff1e723e */ /* 0x000fe200000000ff */
[-C--:B------:R-:W-:Y:S01]  /*48c0*/  FMUL R36, R36, R56.reuse ;  /* 0x0000003824247220 */ /* 0x080fe20000400000 */
[----:B------:R-:W-:Y:S01]  /*48d0*/  F2FP.F16.F32.PACK_AB R31, RZ, R31 ;  /* 0x0000001fff1f723e */ /* 0x000fe200000000ff */
[----:B------:R-:W-:Y:S01]  /*48e0*/  FMUL R37, R37, R56 ;  /* 0x0000003825257220 */ /* 0x000fe20000400000 */
[----:B------:R-:W-:Y:S01]  /*48f0*/  F2FP.F16.F32.PACK_AB R32, RZ, R32 ;  /* 0x00000020ff20723e */ /* 0x000fe200000000ff */
[-C--:B------:R-:W-:Y:S01]  /*4900*/  FMUL R38, R38, R56.reuse ;  /* 0x0000003826267220 */ /* 0x080fe20000400000 */
[----:B0-----:R-:W-:Y:S01]  /*4910*/  @P5 IMAD.MOV.U32 R4, RZ, RZ, R10 ;  /* 0x000000ffff045224 */ /* 0x001fe200078e000a */
[----:B------:R-:W-:Y:S01]  /*4920*/  F2FP.F16.F32.PACK_AB R33, RZ, R33 ;  /* 0x00000021ff21723e */ /* 0x000fe200000000ff */
[----:B------:R-:W-:Y:S01]  /*4930*/  FMUL R39, R39, R56 ;  /* 0x0000003827277220 */ /* 0x000fe20000400000 */
[----:B------:R-:W-:-:S02]  /*4940*/  F2FP.F16.F32.PACK_AB R34, RZ, R34 ;  /* 0x00000022ff22723e */ /* 0x000fc400000000ff */
[----:B------:R0:W-:Y:S01]  /*4950*/  @P5 STG.E.U16 desc[UR36][R4.64+0x2], R25 ;  /* 0x0000021904005986 */ /* 0x0001e2000c101524 */
[----:B------:R-:W-:Y:S02]  /*4960*/  F2FP.F16.F32.PACK_AB R35, RZ, R35 ;  /* 0x00000023ff23723e */ /* 0x000fe400000000ff */
[----:B------:R-:W-:Y:S02]  /*4970*/  F2FP.F16.F32.PACK_AB R36, RZ, R36 ;  /* 0x00000024ff24723e */ /* 0x000fe400000000ff */
[----:B------:R-:W-:Y:S02]  /*4980*/  F2FP.F16.F32.PACK_AB R37, RZ, R37 ;  /* 0x00000025ff25723e */ /* 0x000fe400000000ff */
[----:B------:R-:W-:Y:S02]  /*4990*/  F2FP.F16.F32.PACK_AB R38, RZ, R38 ;  /* 0x00000026ff26723e */ /* 0x000fe400000000ff */
[----:B------:R-:W-:Y:S02]  /*49a0*/  F2FP.F16.F32.PACK_AB R39, RZ, R39 ;  /* 0x00000027ff27723e */ /* 0x000fe400000000ff */
[----:B0-----:R-:W-:-:S05]  /*49b0*/  IADD3 R4, P5, R21, R10, RZ ;  /* 0x0000000a15047210 */ /* 0x001fca0007fbe0ff */
[----:B------:R-:W-:Y:S01]  /*49c0*/  IMAD.X R5, R15, 0x1, R5, P5 ;  /* 0x000000010f057824 */ /* 0x000fe200028e0605 */
[----:B------:R-:W-:-:S04]  /*49d0*/  ISETP.GT.AND P5, PT, R3, 0x9, P0 ;  /* 0x000000090300780c */ /* 0x000fc800007a4270 */
[----:B------:R-:W-:Y:S01]  /*49e0*/  @P1 STG.E.U16 desc[UR36][R4.64], R26 ;  /* 0x0000001a04001986 */ /* 0x000fe2000c101524 */
[----:B------:R-:W-:-:S03]  /*49f0*/  ISETP.GT.AND P1, PT, R3, 0x9, P2 ;  /* 0x000000090300780c */ /* 0x000fc60001724270 */
[----:B------:R0:W-:Y:S01]  /*4a00*/  @P3 STG.E.U16 desc[UR36][R4.64+0x2], R27 ;  /* 0x0000021b04003986 */ /* 0x0001e2000c101524 */
[----:B------:R-:W-:-:S03]  /*4a10*/  ISETP.GT.AND P3, PT, R3, 0x8, P0 ;  /* 0x000000080300780c */ /* 0x000fc60000764270 */
[----:B------:R-:W-:Y:S01]  /*4a20*/  @P4 STG.E.U16 desc[UR36][R6.64+0x10], R28 ;  /* 0x0000101c06004986 */ /* 0x000fe2000c101524 */
[----:B------:R-:W-:-:S05]  /*4a30*/  IADD3 R8, P4, R21, R10, RZ ;  /* 0x0000000a15087210 */ /* 0x000fca0007f9e0ff */
[----:B------:R-:W-:Y:S01]  /*4a40*/  IMAD.X R9, R7, 0x1, R15, P4 ;  /* 0x0000000107097824 */ /* 0x000fe200020e060f */
[----:B------:R-:W-:Y:S01]  /*4a50*/  ISETP.GT.AND P4, PT, R3, 0x10, P2 ;  /* 0x000000100300780c */ /* 0x000fe20001784270 */
[----:B0-----:R-:W-:Y:S02]  /*4a60*/  @P1 IMAD.MOV.U32 R4, RZ, RZ, R10 ;  /* 0x000000ffff041224 */ /* 0x001fe400078e000a */
[----:B------:R-:W-:-:S05]  /*4a70*/  @P1 IMAD.MOV.U32 R5, RZ, RZ, R7 ;  /* 0x000000ffff051224 */ /* 0x000fca00078e0007 */
[----:B------:R0:W-:Y:S01]  /*4a80*/  @P1 STG.E.U16 desc[UR36][R4.64+0x12], R29 ;  /* 0x0000121d04001986 */ /* 0x0001e2000c101524 */
[----:B------:R-:W-:-:S03]  /*4a90*/  ISETP.GT.AND P1, PT, R3, 0x18, P2 ;  /* 0x000000180300780c */ /* 0x000fc60001724270 */
[----:B------:R-:W-:Y:S01]  /*4aa0*/  @P3 STG.E.U16 desc[UR36][R8.64+0x10], R30 ;  /* 0x0000101e08003986 */ /* 0x000fe2000c101524 */
[C---:B------:R-:W-:Y:S02]  /*4ab0*/  ISETP.GT.AND P3, PT, R3.reuse, 0x11, P2 ;  /* 0x000000110300780c */ /* 0x040fe40001764270 */
[----:B------:R-:W-:Y:S01]  /*4ac0*/  ISETP.GT.AND P2, PT, R3, 0x19, P2 ;  /* 0x000000190300780c */ /* 0x000fe20001744270 */
[----:B0-----:R-:W-:Y:S02]  /*4ad0*/  @P5 IMAD.MOV.U32 R4, RZ, RZ, R8 ;  /* 0x000000ffff045224 */ /* 0x001fe400078e0008 */
[----:B------:R-:W-:-:S04]  /*4ae0*/  @P5 IMAD.MOV.U32 R5, RZ, RZ, R9 ;  /* 0x000000ffff055224 */ /* 0x000fc800078e0009 */
[----:B------:R-:W-:Y:S01]  /*4af0*/  @P1 IMAD.MOV.U32 R6, RZ, RZ, R10 ;  /* 0x000000ffff061224 */ /* 0x000fe200078e000a */
[----:B------:R0:W-:Y:S01]  /*4b00*/  @P5 STG.E.U16 desc[UR36][R4.64+0x12], R31 ;  /* 0x0000121f04005986 */ /* 0x0001e2000c101524 */
[----:B------:R-:W-:-:S04]  /*4b10*/  ISETP.GT.AND P5, PT, R3, 0x10, P0 ;  /* 0x000000100300780c */ /* 0x000fc800007a4270 */
[--C-:B------:R-:W-:Y:S01]  /*4b20*/  @P2 IMAD.MOV.U32 R11, RZ, RZ, R7.reuse ;  /* 0x000000ffff0b2224 */ /* 0x100fe200078e0007 */
[----:B0-----:R-:W-:Y:S01]  /*4b30*/  @P4 MOV R4, R10 ;  /* 0x0000000a00044202 */ /* 0x001fe20000000f00 */
[----:B------:R-:W-:-:S05]  /*4b40*/  @P4 IMAD.MOV.U32 R5, RZ, RZ, R7 ;  /* 0x000000ffff054224 */ /* 0x000fca00078e0007 */
[----:B------:R0:W-:Y:S01]  /*4b50*/  @P4 STG.E.U16 desc[UR36][R4.64+0x20], R32 ;  /* 0x0000202004004986 */ /* 0x0001e2000c101524 */
[----:B------:R-:W-:Y:S01]  /*4b60*/  ISETP.GT.AND P4, PT, R3, 0x11, P0 ;  /* 0x000000110300780c */ /* 0x000fe20000784270 */
[----:B0-----:R-:W-:Y:S02]  /*4b70*/  @P3 IMAD.MOV.U32 R4, RZ, RZ, R10 ;  /* 0x000000ffff043224 */ /* 0x001fe400078e000a */
[----:B------:R-:W-:-:S05]  /*4b80*/  @P3 IMAD.MOV.U32 R5, RZ, RZ, R7 ;  /* 0x000000ffff053224 */ /* 0x000fca00078e0007 */
[----:B------:R0:W-:Y:S01]  /*4b90*/  @P3 STG.E.U16 desc[UR36][R4.64+0x22], R33 ;  /* 0x0000222104003986 */ /* 0x0001e2000c101524 */
[C---:B------:R-:W-:Y:S02]  /*4ba0*/  ISETP.GT.AND P3, PT, R3.reuse, 0x18, P0 ;  /* 0x000000180300780c */ /* 0x040fe40000764270 */
[----:B------:R-:W-:Y:S01]  /*4bb0*/  ISETP.GT.AND P0, PT, R3, 0x19, P0 ;  /* 0x000000190300780c */ /* 0x000fe20000704270 */
[----:B0-----:R-:W-:Y:S02]  /*4bc0*/  @P5 IMAD.MOV.U32 R4, RZ, RZ, R8 ;  /* 0x000000ffff045224 */ /* 0x001fe400078e0008 */
[----:B------:R-:W-:-:S05]  /*4bd0*/  @P5 IMAD.MOV.U32 R5, RZ, RZ, R9 ;  /* 0x000000ffff055224 */ /* 0x000fca00078e0009 */
[----:B------:R0:W-:Y:S02]  /*4be0*/  @P5 STG.E.U16 desc[UR36][R4.64+0x20], R34 ;  /* 0x0000202204005986 */ /* 0x0001e4000c101524 */
[----:B0-----:R-:W-:Y:S02]  /*4bf0*/  @P4 IMAD.MOV.U32 R4, RZ, RZ, R8 ;  /* 0x000000ffff044224 */ /* 0x001fe400078e0008 */
[----:B------:R-:W-:-:S05]  /*4c00*/  @P4 IMAD.MOV.U32 R5, RZ, RZ, R9 ;  /* 0x000000ffff054224 */ /* 0x000fca00078e0009 */
[----:B------:R0:W-:Y:S04]  /*4c10*/  @P4 STG.E.U16 desc[UR36][R4.64+0x22], R35 ;  /* 0x0000222304004986 */ /* 0x0001e8000c101524 */
[----:B------:R1:W-:Y:S04]  /*4c20*/  @P1 STG.E.U16 desc[UR36][R6.64+0x30], R36 ;  /* 0x0000302406001986 */ /* 0x0003e8000c101524 */
[----:B------:R1:W-:Y:S01]  /*4c30*/  @P2 STG.E.U16 desc[UR36][R10.64+0x32], R37 ;  /* 0x000032250a002986 */ /* 0x0003e2000c101524 */
[----:B0-----:R-:W-:Y:S02]  /*4c40*/  @P3 IMAD.MOV.U32 R4, RZ, RZ, R8 ;  /* 0x000000ffff043224 */ /* 0x001fe400078e0008 */
[----:B------:R-:W-:-:S05]  /*4c50*/  @P3 IMAD.MOV.U32 R5, RZ, RZ, R9 ;  /* 0x000000ffff053224 */ /* 0x000fca00078e0009 */
[----:B------:R1:W-:Y:S04]  /*4c60*/  @P3 STG.E.U16 desc[UR36][R4.64+0x30], R38 ;  /* 0x0000302604003986 */ /* 0x0003e8000c101524 */
[----:B------:R1:W-:Y:S02]  /*4c70*/  @P0 STG.E.U16 desc[UR36][R8.64+0x32], R39 ;  /* 0x0000322708000986 */ /* 0x0003e4000c101524 */
.L_x_88:
[----:B------:R-:W-:Y:S05]  /*4c80*/  BSYNC B0 ;  /* 0x0000000000007941 */ /* 0x000fea0003800000 */
.L_x_28:
[----:B------:R-:W-:Y:S01]  /*4c90*/  ULDC UR4, c[0x0][0xc] ;  /* 0x0000030000047ab9 */ /* 0x000fe20000000800 */
[----:B------:R-:W-:Y:S01]  /*4ca0*/  ULDC UR5, c[0x0][0x10] ;  /* 0x0000040000057ab9 */ /* 0x000fe20000000800 */
[----:B------:R-:W2:Y:S01]  /*4cb0*/  LDC R3, c[0x0][0x14] ;  /* 0x00000500ff037b82 */ /* 0x000ea20000000800 */
[----:B------:R-:W-:Y:S01]  /*4cc0*/  UIMAD.WIDE.U32 UR4, UR4, UR5, URZ ;  /* 0x00000005040472a5 */ /* 0x000fe2000f8e003f */
[----:B------:R-:W-:Y:S02]  /*4cd0*/  IMAD.MOV.U32 R58, RZ, RZ, -0x1 ;  /* 0xffffffffff3a7424 */ /* 0x000fe400078e00ff */
[----:B------:R-:W-:-:S03]  /*4ce0*/  IMAD.MOV.U32 R23, RZ, RZ, -0x1 ;  /* 0xffffffffff177424 */ /* 0x000fc600078e00ff */
[----:B--2---:R-:W-:-:S04]  /*4cf0*/  IMAD.WIDE.U32 R16, R3, UR4, R16 ;  /* 0x0000000403107c25 */ /* 0x004fc8000f8e0010 */
[----:B------:R-:W-:Y:S01]  /*4d00*/  IMAD R3, R3, UR5, RZ ;  /* 0x0000000503037c24 */ /* 0x000fe2000f8e02ff */
[----:B------:R-:W-:Y:S02]  /*4d10*/  ULDC.64 UR4, c[0x0][0x650] ;  /* 0x0001940000047ab9 */ /* 0x000fe40000000a00 */
[----:B------:R-:W-:Y:S01]  /*4d20*/  ISETP.GE.U32.AND P0, PT, R16, UR4, PT ;  /* 0x0000000410007c0c */ /* 0x000fe2000bf06070 */
[--C-:B------:R-:W-:Y:S01]  /*4d30*/  IMAD.IADD R17, R17, 0x1, R3.reuse ;  /* 0x0000000111117824 */ /* 0x100fe200078e0203 */
[----:B------:R-:W-:-:S04]  /*4d40*/  PRMT R3, RZ, 0x7610, R3 ;  /* 0x00007610ff037816 */ /* 0x000fc80000000003 */
[----:B------:R-:W-:-:S13]  /*4d50*/  ISETP.GE.U32.AND.EX P0, PT, R17, UR5, PT, P0 ;  /* 0x0000000511007c0c */ /* 0x000fda000bf06100 */
[----:B------:R-:W-:Y:S05]  /*4d60*/  @P0 BRA `(.L_x_89) ;  /* 0x0000000400640947 */ /* 0x000fea0003800000 */
[----:B------:R-:W2:Y:S01]  /*4d70*/  S2R R12, SR_CTAID.X ;  /* 0x00000000000c7919 */ /* 0x000ea20000002500 */
[----:B01----:R-:W0:Y:S01]  /*4d80*/  LDC.64 R10, c[0x0][0x628] ;  /* 0x00018a00ff0a7b82 */ /* 0x003e220000000a00 */
[----:B------:R-:W-:Y:S01]  /*4d90*/  ULDC UR4, c[0x0][0x150] ;  /* 0x0000540000047ab9 */ /* 0x000fe20000000800 */
[----:B---34-:R-:W-:Y:S01]  /*4da0*/  MOV R8, R16 ;  /* 0x0000001000087202 */ /* 0x018fe20000000f00 */
[----:B------:R-:W1:Y:S01]  /*4db0*/  S2R R24, SR_CTAID.Y ;  /* 0x0000000000187919 */ /* 0x000e620000002600 */
[----:B------:R-:W-:-:S04]  /*4dc0*/  IMAD.MOV.U32 R9, RZ, RZ, R17 ;  /* 0x000000ffff097224 */ /* 0x000fc800078e0011 */
[----:B------:R-:W3:Y:S08]  /*4dd0*/  LDC R21, c[0x0][0x144] ;  /* 0x00005100ff157b82 */ /* 0x000ef00000000800 */
[----:B------:R-:W4:Y:S08]  /*4de0*/  LDC R0, c[0x0][0x630] ;  /* 0x00018c00ff007b82 */ /* 0x000f300000000800 */
[----:B------:R-:W1:Y:S01]  /*4df0*/  LDC.64 R14, c[0x0][0x620] ;  /* 0x00018800ff0e7b82 */ /* 0x000e620000000a00 */
[----:B0-----:R-:W-:-:S04]  /*4e00*/  ISETP.NE.U32.AND P0, PT, R10, RZ, PT ;  /* 0x000000ff0a00720c */ /* 0x001fc80003f05070 */
[----:B------:R-:W-:Y:S02]  /*4e10*/  ISETP.NE.AND.EX P0, PT, R11, RZ, PT, P0 ;  /* 0x000000ff0b00720c */ /* 0x000fe40003f05300 */
[----:B--2---:R-:W-:-:S05]  /*4e20*/  I2FP.F32.U32 R3, R12 ;  /* 0x0000000c00037245 */ /* 0x004fca0000201000 */
[----:B------:R-:W-:-:S04]  /*4e30*/  FMUL R3, R3, UR4 ;  /* 0x0000000403037c20 */ /* 0x000fc80008400000 */
[----:B------:R0:W2:Y:S02]  /*4e40*/  F2I.U32.TRUNC.NTZ R20, R3 ;  /* 0x0000000300147305 */ /* 0x0000a4000020f000 */
[----:B---34-:R-:W-:Y:S05]  /*4e50*/  @!P0 BRA `(.L_x_90) ;  /* 0x0000000000288947 */ /* 0x018fea0003800000 */
[----:B0-----:R-:W0:Y:S02]  /*4e60*/  LDC R3, c[0x0][0x634] ;  /* 0x00018d00ff037b82 */ /* 0x001e240000000800 */
[----:B0-----:R-:W-:-:S05]  /*4e70*/  IADD3 R3, P0, R16, R3, RZ ;  /* 0x0000000310037210 */ /* 0x001fca0007f1e0ff */
        /* <DEDUP_REMOVED lines=8> */
.L_x_90:
[----:B------:R-:W3:Y:S01]  /*4f00*/  LDC.64 R28, c[0x0][0x640] ;  /* 0x00019000ff1c7b82 */ /* 0x000ee20000000a00 */
[-CC-:B------:R-:W-:Y:S01]  /*4f10*/  SHF.R.U64 R23, R8, R0.reuse, R9.reuse ;  /* 0x0000000008177219 */ /* 0x180fe20000001209 */
[----:B--2---:R-:W-:Y:S01]  /*4f20*/  IMAD.MOV R20, RZ, RZ, -R20 ;  /* 0x000000ffff147224 */ /* 0x004fe200078e0a14 */
[----:B------:R-:W-:Y:S01]  /*4f30*/  SHF.R.U32.HI R0, RZ, R0, R9 ;  /* 0x00000000ff007219 */ /* 0x000fe20000011609 */
[----:B------:R-:W-:Y:S01]  /*4f40*/  ULDC UR4, c[0x0][0x154] ;  /* 0x0000550000047ab9 */ /* 0x000fe20000000800 */
[----:B0-----:R-:W-:Y:S01]  /*4f50*/  IADD3 R3, P0, RZ, -R23, RZ ;  /* 0x80000017ff037210 */ /* 0x001fe20007f1e0ff */
[----:B------:R-:W-:Y:S02]  /*4f60*/  IMAD R21, R21, R20, R12 ;  /* 0x0000001415157224 */ /* 0x000fe400078e020c */
[----:B------:R-:W0:Y:S01]  /*4f70*/  LDC R6, c[0x0][0x618] ;  /* 0x00018600ff067b82 */ /* 0x000e220000000800 */
[----:B------:R-:W-:Y:S02]  /*4f80*/  IMAD.MOV.U32 R7, RZ, RZ, 0x1 ;  /* 0x00000001ff077424 */ /* 0x000fe400078e00ff */
[----:B------:R-:W-:-:S04]  /*4f90*/  IMAD.X R5, RZ, RZ, ~R0, P0 ;  /* 0x000000ffff057224 */ /* 0x000fc800000e0e00 */
[-C--:B-1----:R-:W-:Y:S01]  /*4fa0*/  IMAD R0, R5, R14.reuse, RZ ;  /* 0x0000000e05007224 */ /* 0x082fe200078e02ff */
[----:B------:R-:W1:Y:S01]  /*4fb0*/  LDC R8, c[0x0][0x608] ;  /* 0x00018200ff087b82 */ /* 0x000e620000000800 */
[----:B------:R-:W-:-:S04]  /*4fc0*/  IMAD.WIDE.U32 R4, R3, R14, R16 ;  /* 0x0000000e03047225 */ /* 0x000fc800078e0010 */
[----:B------:R-:W-:Y:S01]  /*4fd0*/  IMAD R3, R3, R15, R0 ;  /* 0x0000000f03037224 */ /* 0x000fe200078e0200 */
[----:B------:R-:W-:Y:S02]  /*4fe0*/  I2FP.F32.U32 R0, R24 ;  /* 0x0000001800007245 */ /* 0x000fe40000201000 */
[----:B------:R-:W2:Y:S01]  /*4ff0*/  LDC R26, c[0x0][0x658] ;  /* 0x00019600ff1a7b82 */ /* 0x000ea20000000800 */
[----:B------:R-:W-:Y:S01]  /*5000*/  IMAD.IADD R3, R5, 0x1, R3 ;  /* 0x0000000105037824 */ /* 0x000fe200078e0203 */
[----:B---3--:R-:W-:Y:S01]  /*5010*/  ISETP.NE.U32.AND P0, PT, R28, RZ, PT ;  /* 0x000000ff1c00720c */ /* 0x008fe20003f05070 */
[----:B------:R-:W-:Y:S01]  /*5020*/  FMUL R0, R0, UR4 ;  /* 0x0000000400007c20 */ /* 0x000fe20008400000 */
[----:B------:R-:W-:Y:S02]  /*5030*/  IMAD.MOV.U32 R5, RZ, RZ, -0x1 ;  /* 0xffffffffff057424 */ /* 0x000fe400078e00ff */
[----:B------:R-:W-:Y:S01]  /*5040*/  ISETP.NE.AND.EX P0, PT, R29, RZ, PT, P0 ;  /* 0x000000ff1d00720c */ /* 0x000fe20003f05300 */
[----:B------:R3:W4:Y:S01]  /*5050*/  F2I.U32.TRUNC.NTZ R13, R0 ;  /* 0x00000000000d7305 */ /* 0x000722000020f000 */
[----:B------:R-:W3:Y:S01]  /*5060*/  LDC R15, c[0x0][0x148] ;  /* 0x00005200ff0f7b82 */ /* 0x000ee20000000800 */
[----:B0-----:R-:W-:-:S02]  /*5070*/  SHF.R.U64 R12, R4, R6, R3 ;  /* 0x00000006040c7219 */ /* 0x001fc40000001203 */
[----:B------:R-:W-:-:S05]  /*5080*/  SHF.R.U32.HI R3, RZ, R6, R3 ;  /* 0x00000006ff037219 */ /* 0x000fca0000011603 */
[----:B------:R-:W0:Y:S01]  /*5090*/  LDC R20, c[0x0][0x600] ;  /* 0x00018000ff147b82 */ /* 0x000e220000000800 */
[-CC-:B-1----:R-:W-:Y:S02]  /*50a0*/  SHF.R.U64 R10, R12, R8.reuse, R3.reuse ;  /* 0x000000080c0a7219 */ /* 0x182fe40000001203 */
[----:B------:R-:W-:-:S05]  /*50b0*/  SHF.R.U32.HI R3, RZ, R8, R3 ;  /* 0x00000008ff037219 */ /* 0x000fca0000011603 */
[----:B------:R-:W1:Y:S01]  /*50c0*/  LDC R27, c[0x0][0x648] ;  /* 0x00019200ff1b7b82 */ /* 0x000e620000000800 */
[-C--:B--2---:R-:W-:Y:S02]  /*50d0*/  SHF.L.U32 R4, R5, R26.reuse, RZ ;  /* 0x0000001a05047219 */ /* 0x084fe400000006ff */
[-CC-:B------:R-:W-:Y:S02]  /*50e0*/  SHF.R.U64 R14, R10, R26.reuse, R3.reuse ;  /* 0x0000001a0a0e7219 */ /* 0x180fe40000001203 */
[----:B------:R-:W-:Y:S02]  /*50f0*/  SHF.R.U32.HI R5, RZ, R26, R3 ;  /* 0x0000001aff057219 */ /* 0x000fe40000011603 */
[----:B------:R-:W-:Y:S01]  /*5100*/  LOP3.LUT R25, RZ, R4, RZ, 0x33, !PT ;  /* 0x00000004ff197212 */ /* 0x000fe200078e33ff */
[----:B------:R-:W2:Y:S01]  /*5110*/  LDC R30, c[0x0][0x638] ;  /* 0x00018e00ff1e7b82 */ /* 0x000ea20000000800 */
[----:B------:R-:W-:Y:S01]  /*5120*/  SHF.L.U32 R26, R7, R26, RZ ;  /* 0x0000001a071a7219 */ /* 0x000fe200000006ff */
[----:B------:R-:W-:-:S06]  /*5130*/  IMAD.MOV.U32 R4, RZ, RZ, R14 ;  /* 0x000000ffff047224 */ /* 0x000fcc00078e000e */
[----:B------:R-:W0:Y:S01]  /*5140*/  LDC R31, c[0x0][0x610] ;  /* 0x00018400ff1f7b82 */ /* 0x000e220000000800 */
[----:B----4-:R-:W-:Y:S05]  /*5150*/  @!P0 BRA `(.L_x_91) ;  /* 0x0000000000288947 */ /* 0x010fea0003800000 */
[----:B------:R-:W4:Y:S02]  /*5160*/  LDC R3, c[0x0][0x64c] ;  /* 0x00019300ff037b82 */ /* 0x000f240000000800 */
[----:B----4-:R-:W-:-:S05]  /*5170*/  IADD3 R3, P0, R14, R3, RZ ;  /* 0x000000030e037210 */ /* 0x010fca0007f1e0ff */
        /* <DEDUP_REMOVED lines=8> */
.L_x_91:
[----:B------:R-:W-:Y:S01]  /*5200*/  ISETP.NE.AND P0, PT, R2, 0x1, PT ;  /* 0x000000010200780c */ /* 0x000fe20003f05270 */
[----:B------:R-:W-:Y:S01]  /*5210*/  IMAD.MOV R13, RZ, RZ, -R13 ;  /* 0x000000ffff0d7224 */ /* 0x000fe200078e0a0d */
[----:B-1-3--:R-:W-:Y:S01]  /*5220*/  SHF.R.U64 R0, R4, R27, R5 ;  /* 0x0000001b04007219 */ /* 0x00afe20000001205 */
[----:B------:R-:W-:Y:S01]  /*5230*/  IMAD.MOV.U32 R4, RZ, RZ, 0x1 ;  /* 0x00000001ff047424 */ /* 0x000fe200078e00ff */
[----:B------:R-:W-:Y:S02]  /*5240*/  LOP3.LUT R5, R10, R25, RZ, 0xc0, !PT ;  /* 0x000000190a057212 */ /* 0x000fe400078ec0ff */
[----:B0-----:R-:W-:Y:S01]  /*5250*/  IADD3 R7, R20, -0x1, RZ ;  /* 0xffffffff14077810 */ /* 0x001fe20007ffe0ff */
[----:B------:R-:W-:Y:S02]  /*5260*/  IMAD.MOV R3, RZ, RZ, -R0 ;  /* 0x000000ffff037224 */ /* 0x000fe400078e0a00 */
[----:B------:R-:W-:Y:S01]  /*5270*/  IMAD R0, R26, R0, R5 ;  /* 0x000000001a007224 */ /* 0x000fe200078e0205 */
[----:B------:R-:W-:Y:S01]  /*5280*/  LOP3.LUT R12, R12, R7, RZ, 0xc0, !PT ;  /* 0x000000070c0c7212 */ /* 0x000fe200078ec0ff */
[----:B--2---:R-:W-:-:S02]  /*5290*/  IMAD R3, R3, R30, R14 ;  /* 0x0000001e03037224 */ /* 0x004fc400078e020e */
[----:B------:R-:W-:Y:S02]  /*52a0*/  @P0 IMAD R21, R15, R13, R24 ;  /* 0x0000000d0f150224 */ /* 0x000fe400078e0218 */
[----:B------:R-:W-:Y:S01]  /*52b0*/  IMAD R5, R3, R20, R12 ;  /* 0x0000001403057224 */ /* 0x000fe200078e020c */
[----:B------:R-:W-:Y:S01]  /*52c0*/  PRMT R3, R4, 0x7610, R3 ;  /* 0x0000761004037816 */ /* 0x000fe20000000003 */
[----:B------:R-:W-:-:S05]  /*52d0*/  IMAD R0, R0, R31, R21 ;  /* 0x0000001f00007224 */ /* 0x000fca00078e0215 */
[----:B------:R-:W-:Y:S02]  /*52e0*/  SEL R58, R5, R0, !P0 ;  /* 0x00000000053a7207 */ /* 0x000fe40004000000 */
[----:B------:R-:W-:-:S07]  /*52f0*/  SEL R0, R0, R5, !P0 ;  /* 0x0000000500007207 */ /* 0x000fce0004000000 */
.L_x_89:
[----:B------:R-:W-:Y:S01]  /*5300*/  LOP3.LUT P0, RZ, R3, 0xff, RZ, 0xc0, !PT ;  /* 0x000000ff03ff7812 */ /* 0x000fe2000780c0ff */
[----:B------:R-:W-:-:S12]  /*5310*/  IMAD.MOV.U32 R59, RZ, RZ, R0 ;  /* 0x000000ffff3b7224 */ /* 0x000fd800078e0000 */
[----:B------:R-:W-:Y:S05]  /*5320*/  @P0 BRA `(.L_x_92) ;  /* 0xffffffbc00000947 */ /* 0x000fea000383ffff */
[----:B------:R-:W-:Y:S05]  /*5330*/  EXIT ;  /* 0x000000000000794d */ /* 0x000fea0003800000 */
.L_x_3:
[----:B0-----:R-:W-:Y:S01]  /*5340*/  ULDC.64 UR4, c[0x0][0x650] ;  /* 0x0001940000047ab9 */ /* 0x001fe20000000a00 */
        /* <DEDUP_REMOVED lines=25> */
.L_x_94:
[--C-:B------:R-:W-:Y:S01]  /*54e0*/  SHF.R.U64 R12, R10, R14, R11.reuse ;  /* 0x0000000e0a0c7219 */ /* 0x100fe2000000120b */
[----:B------:R-:W0:Y:S01]  /*54f0*/  LDC R22, c[0x0][0x618] ;  /* 0x00018600ff167b82 */ /* 0x000e220000000800 */
[----:B------:R-:W-:Y:S01]  /*5500*/  I2FP.F32.U32 R6, R4 ;  /* 0x0000000400067245 */ /* 0x000fe20000201000 */
[----:B------:R-:W-:Y:S01]  /*5510*/  ULDC UR4, c[0x0][0x150] ;  /* 0x0000540000047ab9 */ /* 0x000fe20000000800 */
[----:B------:R-:W-:Y:S02]  /*5520*/  SHF.R.U32.HI R5, RZ, R14, R11 ;  /* 0x0000000eff057219 */ /* 0x000fe4000001160b */
[----:B------:R-:W-:Y:S01]  /*5530*/  IADD3 R9, P0, RZ, -R12, RZ ;  /* 0x8000000cff097210 */ /* 0x000fe20007f1e0ff */
[----:B------:R-:W-:Y:S01]  /*5540*/  FMUL R11, R6, UR4 ;  /* 0x00000004060b7c20 */ /* 0x000fe20008400000 */
[----:B------:R-:W-:Y:S01]  /*5550*/  ULDC UR4, c[0x0][0x154] ;  /* 0x0000550000047ab9 */ /* 0x000fe20000000800 */
[----:B------:R-:W1:Y:S02]  /*5560*/  LDC.64 R24, c[0x0][0x640] ;  /* 0x00019000ff187b82 */ /* 0x000e640000000a00 */
[----:B------:R-:W-:-:S02]  /*5570*/  IMAD.X R5, RZ, RZ, ~R5, P0 ;  /* 0x000000ffff057224 */ /* 0x000fc400000e0e05 */
[----:B------:R-:W2:Y:S01]  /*5580*/  F2I.U32.TRUNC.NTZ R11, R11 ;  /* 0x0000000b000b7305 */ /* 0x000ea2000020f000 */
[----:B------:R-:W-:-:S03]  /*5590*/  IMAD.WIDE.U32 R6, R9, R20, R16 ;  /* 0x0000001409067225 */ /* 0x000fc600078e0010 */
[----:B------:R-:W3:Y:S01]  /*55a0*/  LDC R13, c[0x0][0x144] ;  /* 0x00005100ff0d7b82 */ /* 0x000ee20000000800 */
[----:B------:R-:W-:-:S04]  /*55b0*/  IMAD R8, R5, R20, RZ ;  /* 0x0000001405087224 */ /* 0x000fc800078e02ff */
[----:B------:R-:W-:Y:S01]  /*55c0*/  IMAD R5, R9, R21, R8 ;  /* 0x0000001509057224 */ /* 0x000fe200078e0208 */
[----:B------:R-:W-:Y:S02]  /*55d0*/  MOV R8, 0xffffffff ;  /* 0xffffffff00087802 */ /* 0x000fe40000000f00 */
[----:B------:R-:W4:Y:S01]  /*55e0*/  LDC R14, c[0x0][0x608] ;  /* 0x00018200ff0e7b82 */ /* 0x000f220000000800 */
[----:B------:R-:W-:Y:S01]  /*55f0*/  IMAD.IADD R5, R7, 0x1, R5 ;  /* 0x0000000107057824 */ /* 0x000fe200078e0205 */
[----:B------:R-:W-:-:S04]  /*5600*/  I2FP.F32.U32 R7, R3 ;  /* 0x0000000300077245 */ /* 0x000fc80000201000 */
[-C--:B0-----:R-:W-:Y:S01]  /*5610*/  SHF.R.U64 R10, R6, R22.reuse, R5 ;  /* 0x00000016060a7219 */ /* 0x081fe20000001205 */
[----:B--2---:R-:W-:Y:S01]  /*5620*/  IMAD.MOV R6, RZ, RZ, -R11 ;  /* 0x000000ffff067224 */ /* 0x004fe200078e0a0b */
[----:B------:R-:W0:Y:S01]  /*5630*/  LDC R9, c[0x0][0x658] ;  /* 0x00019600ff097b82 */ /* 0x000e220000000800 */
[----:B-1----:R-:W-:Y:S01]  /*5640*/  ISETP.NE.U32.AND P0, PT, R24, RZ, PT ;  /* 0x000000ff1800720c */ /* 0x002fe20003f05070 */
[----:B------:R-:W-:Y:S01]  /*5650*/  FMUL R7, R7, UR4 ;  /* 0x0000000407077c20 */ /* 0x000fe20008400000 */
[----:B------:R-:W-:Y:S02]  /*5660*/  SHF.R.U32.HI R5, RZ, R22, R5 ;  /* 0x00000016ff057219 */ /* 0x000fe40000011605 */
[----:B------:R-:W-:-:S03]  /*5670*/  ISETP.NE.AND.EX P0, PT, R25, RZ, PT, P0 ;  /* 0x000000ff1900720c */ /* 0x000fc60003f05300 */
[----:B------:R-:W1:Y:S01]  /*5680*/  LDC R20, c[0x0][0x148] ;  /* 0x00005200ff147b82 */ /* 0x000e620000000800 */
[----:B---3--:R-:W-:Y:S02]  /*5690*/  IMAD R23, R13, R6, R4 ;  /* 0x000000060d177224 */ /* 0x008fe400078e0204 */
[----:B------:R-:W-:-:S05]  /*56a0*/  IMAD.MOV.U32 R6, RZ, RZ, 0x1 ;  /* 0x00000001ff067424 */ /* 0x000fca00078e00ff */
[----:B------:R-:W2:Y:S01]  /*56b0*/  LDC R21, c[0x0][0x600] ;  /* 0x00018000ff157b82 */ /* 0x000ea20000000800 */
[-CC-:B----4-:R-:W-:Y:S02]  /*56c0*/  SHF.R.U64 R13, R10, R14.reuse, R5.reuse ;  /* 0x0000000e0a0d7219 */ /* 0x190fe40000001205 */
[----:B------:R-:W-:Y:S02]  /*56d0*/  SHF.R.U32.HI R4, RZ, R14, R5 ;  /* 0x0000000eff047219 */ /* 0x000fe40000011605 */
[----:B------:R3:W4:Y:S03]  /*56e0*/  F2I.U32.TRUNC.NTZ R14, R7 ;  /* 0x00000007000e7305 */ /* 0x000726000020f000 */
[----:B------:R-:W1:Y:S01]  /*56f0*/  LDC R26, c[0x0][0x648] ;  /* 0x00019200ff1a7b82 */ /* 0x000e620000000800 */
[-C--:B0-----:R-:W-:Y:S02]  /*5700*/  SHF.R.U64 R15, R13, R9.reuse, R4 ;  /* 0x000000090d0f7219 */ /* 0x081fe40000001204 */
[----:B------:R-:W-:-:S02]  /*5710*/  SHF.L.U32 R8, R8, R9, RZ ;  /* 0x0000000908087219 */ /* 0x000fc400000006ff */
[-C--:B------:R-:W-:Y:S01]  /*5720*/  SHF.R.U32.HI R5, RZ, R9.reuse, R4 ;  /* 0x00000009ff057219 */ /* 0x080fe20000011604 */
[----:B------:R-:W-:Y:S01]  /*5730*/  IMAD.MOV.U32 R4, RZ, RZ, R15 ;  /* 0x000000ffff047224 */ /* 0x000fe200078e000f */
[----:B------:R-:W-:Y:S01]  /*5740*/  SHF.L.U32 R22, R6, R9, RZ ;  /* 0x0000000906167219 */ /* 0x000fe200000006ff */
[----:B------:R-:W0:Y:S01]  /*5750*/  LDC R27, c[0x0][0x638] ;  /* 0x00018e00ff1b7b82 */ /* 0x000e220000000800 */
[----:B------:R-:W-:-:S07]  /*5760*/  LOP3.LUT R28, RZ, R8, RZ, 0x33, !PT ;  /* 0x00000008ff1c7212 */ /* 0x000fce00078e33ff */
        /* <DEDUP_REMOVED lines=12> */
.L_x_95:
[----:B------:R-:W-:Y:S01]  /*5830*/  ISETP.NE.AND P0, PT, R2, 0x1, PT ;  /* 0x000000010200780c */ /* 0x000fe20003f05270 */
[----:B--2---:R-:W-:Y:S01]  /*5840*/  VIADD R7, R21, 0xffffffff ;  /* 0xffffffff15077836 */ /* 0x004fe20000000000 */
[----:B-1----:R-:W-:Y:S01]  /*5850*/  SHF.R.U64 R5, R4, R26, R5 ;  /* 0x0000001a04057219 */ /* 0x002fe20000001205 */
[----:B------:R-:W-:Y:S01]  /*5860*/  IMAD.MOV R14, RZ, RZ, -R14 ;  /* 0x000000ffff0e7224 */ /* 0x000fe200078e0a0e */
[----:B------:R-:W-:Y:S01]  /*5870*/  LOP3.LUT R4, R13, R28, RZ, 0xc0, !PT ;  /* 0x0000001c0d047212 */ /* 0x000fe200078ec0ff */
[----:B------:R-:W-:Y:S01]  /*5880*/  IMAD.MOV.U32 R8, RZ, RZ, R12 ;  /* 0x000000ffff087224 */ /* 0x000fe200078e000c */
[----:B------:R-:W-:Y:S01]  /*5890*/  LOP3.LUT R10, R10, R7, RZ, 0xc0, !PT ;  /* 0x000000070a0a7212 */ /* 0x000fe200078ec0ff */
[----:B------:R-:W-:Y:S02]  /*58a0*/  IMAD.MOV R6, RZ, RZ, -R5 ;  /* 0x000000ffff067224 */ /* 0x000fe400078e0a05 */
[----:B------:R-:W-:-:S04]  /*58b0*/  IMAD R4, R22, R5, R4 ;  /* 0x0000000516047224 */ /* 0x000fc800078e0204 */
[----:B------:R-:W-:Y:S02]  /*58c0*/  @P0 IMAD R23, R20, R14, R3 ;  /* 0x0000000e14170224 */ /* 0x000fe400078e0203 */
[----:B0-----:R-:W-:Y:S02]  /*58d0*/  IMAD R3, R6, R27, R15 ;  /* 0x0000001b06037224 */ /* 0x001fe400078e020f */
[----:B------:R-:W-:Y:S02]  /*58e0*/  IMAD R7, R4, R29, R23 ;  /* 0x0000001d04077224 */ /* 0x000fe400078e0217 */
[----:B------:R-:W-:Y:S02]  /*58f0*/  IMAD R4, R3, R21, R10 ;  /* 0x0000001503047224 */ /* 0x000fe400078e020a */
[----:B------:R-:W-:-:S03]  /*5900*/  IMAD.MOV.U32 R6, RZ, RZ, 0x1 ;  /* 0x00000001ff067424 */ /* 0x000fc600078e00ff */
[----:B------:R-:W-:Y:S02]  /*5910*/  SEL R9, R4, R7, !P0 ;  /* 0x0000000704097207 */ /* 0x000fe40004000000 */
[----:B------:R-:W-:-:S07]  /*5920*/  SEL R7, R7, R4, !P0 ;  /* 0x0000000407077207 */ /* 0x000fce0004000000 */
.L_x_93:
[----:B------:R-:W-:-:S08]  /*5930*/  NOP ;  /* 0x0000000000007918 */ /* 0x000fd00000000000 */
[----:B------:R-:W0:-:S00]  /*5940*/  USETMAXREG.DEALLOC.CTAPOOL 0x28 ;  /* 0x00000028000079c8 */ /* 0x000e0000080e0500 */
[----:B0-----:R-:W-:-:S13]  /*5950*/  ISETP.NE.AND P0, PT, R0, RZ, PT ;  /* 0x000000ff0000720c */ /* 0x001fda0003f05270 */
[----:B------:R-:W-:Y:S05]  /*5960*/  @P0 EXIT ;  /* 0x000000000000094d */ /* 0x000fea0003800000 */
[----:B------:R-:W-:Y:S01]  /*5970*/  LOP3.LUT P0, RZ, R6, 0xff, RZ, 0xc0, !PT ;  /* 0x000000ff06ff7812 */ /* 0x000fe2000780c0ff */
[----:B------:R-:W-:Y:S02]  /*5980*/  IMAD.MOV.U32 R3, RZ, RZ, 0x1 ;  /* 0x00000001ff037424 */ /* 0x000fe400078e00ff */
[----:B------:R-:W-:-:S10]  /*5990*/  IMAD.MOV.U32 R0, RZ, RZ, RZ ;  /* 0x000000ffff007224 */ /* 0x000fd400078e00ff */
[----:B------:R-:W-:Y:S05]  /*59a0*/  @!P0 BRA `(.L_x_96) ;  /* 0x0000000c00648947 */ /* 0x000fea0003800000 */
[----:B------:R-:W0:Y:S01]  /*59b0*/  LDC R0, c[0x0][0x28c] ;  /* 0x0000a300ff007b82 */ /* 0x000e220000000800 */
[----:B------:R-:W-:Y:S01]  /*59c0*/  ULDC UR5, c[0x0][0x658] ;  /* 0x0001960000057ab9 */ /* 0x000fe20000000800 */
[----:B------:R-:W-:Y:S01]  /*59d0*/  UMOV UR7, 0xffffffff ;  /* 0xffffffff00077882 */ /* 0x000fe20000000000 */
[----:B------:R-:W-:Y:S01]  /*59e0*/  ULDC UR6, c[0x0][0xc] ;  /* 0x0000030000067ab9 */ /* 0x000fe20000000800 */
[----:B------:R-:W-:Y:S01]  /*59f0*/  USHF.L.U32 UR9, UR7, UR5, URZ ;  /* 0x0000000507097299 */ /* 0x000fe2000800063f */
[C---:B------:R-:W-:Y:S01]  /*5a00*/  LOP3.LUT P2, RZ, R18.reuse, 0x7f, RZ, 0xc0, !PT ;  /* 0x0000007f12ff7812 */ /* 0x040fe2000784c0ff */
[----:B------:R-:W-:Y:S01]  /*5a10*/  UMOV UR8, 0x1 ;  /* 0x0000000100087882 */ /* 0x000fe20000000000 */
[----:B------:R-:W-:Y:S01]  /*5a20*/  ULDC UR7, c[0x0][0x10] ;  /* 0x0000040000077ab9 */ /* 0x000fe20000000800 */
[----:B------:R-:W-:Y:S01]  /*5a30*/  LOP3.LUT P0, RZ, R18, 0x1f, RZ, 0xc0, !PT ;  /* 0x0000001f12ff7812 */ /* 0x000fe2000780c0ff */
[----:B------:R-:W-:Y:S01]  /*5a40*/  UIMAD.WIDE.U32 UR6, UR6, UR7, URZ ;  /* 0x00000007060672a5 */ /* 0x000fe2000f8e003f */
[----:B------:R-:W-:Y:S01]  /*5a50*/  BSSY B0, `(.L_x_96) ;  /* 0x00000ce000007945 */ /* 0x000fe20003800000 */
[----:B------:R-:W-:Y:S01]  /*5a60*/  USHF.L.U32 UR5, UR8, UR5, URZ ;  /* 0x0000000508057299 */ /* 0x000fe2000800063f */
[----:B------:R-:W-:Y:S01]  /*5a70*/  IMAD.MOV.U32 R11, RZ, RZ, 0x1 ;  /* 0x00000001ff0b7424 */ /* 0x000fe200078e00ff */
[----:B------:R-:W-:Y:S01]  /*5a80*/  LOP3.LUT R18, R19, 0x2, RZ, 0xfc, !PT ;  /* 0x0000000213127812 */ /* 0x000fe200078efcff */
[----:B------:R-:W-:Y:S01]  /*5a90*/  ULDC UR8, c[0x0][0x14] ;  /* 0x0000050000087ab9 */ /* 0x000fe20000000800 */
[----:B------:R-:W-:Y:S01]  /*5aa0*/  PLOP3.LUT P0, PT, P0, P2, PT, 0x8a, 0x0 ;  /* 0x000000000000781c */ /* 0x000fe20000705172 */
[----:B------:R-:W-:-:S02]  /*5ab0*/  UIMAD.WIDE.U32 UR30, UR6, UR8, URZ ;  /* 0x00000008061e72a5 */ /* 0x000fc4000f8e003f */
[----:B------:R-:W-:Y:S01]  /*5ac0*/  UIMAD UR7, UR7, UR8, URZ ;  /* 0x00000008070772a4 */ /* 0x000fe2000f8e023f */
[----:B------:R-:W-:Y:S01]  /*5ad0*/  ULDC UR4, c[0x0][0x600] ;  /* 0x0001800000047ab9 */ /* 0x000fe20000000800 */
[----:B------:R-:W-:Y:S02]  /*5ae0*/  ULOP3.LUT UR6, URZ, UR9, URZ, 0x33, !UPT ;  /* 0x000000093f067292 */ /* 0x000fe4000f8e333f */
[----:B------:R-:W-:Y:S01]  /*5af0*/  UIADD3 UR4, UR4, -0x1, URZ ;  /* 0xffffffff04047890 */ /* 0x000fe2000fffe03f */
[----:B0-----:R-:W-:Y:S01]  /*5b00*/  VIADD R0, R0, 0x7f ;  /* 0x0000007f00007836 */ /* 0x001fe20000000000 */
[----:B------:R-:W-:Y:S01]  /*5b10*/  UIADD3 UR7, UR31, UR7, URZ ;  /* 0x000000071f077290 */ /* 0x000fe2000fffe03f */
[----:B------:R-:W-:-:S03]  /*5b20*/  ULDC.64 UR38, c[0x0][0x198] ;  /* 0x0000660000267ab9 */ /* 0x000fc60000000a00 */
[----:B------:R-:W-:-:S04]  /*5b30*/  SHF.R.S32.HI R3, RZ, 0x1f, R0 ;  /* 0x0000001fff037819 */ /* 0x000fc80000011400 */
[----:B------:R-:W-:Y:S01]  /*5b40*/  LEA.HI R3, R3, R0, RZ, 0x7 ;  /* 0x0000000003037211 */ /* 0x000fe200078f38ff */
[----:B------:R-:W-:-:S03]  /*5b50*/  IMAD.MOV.U32 R0, RZ, RZ, RZ ;  /* 0x000000ffff007224 */ /* 0x000fc600078e00ff */
[----:B------:R-:W-:Y:S02]  /*5b60*/  SHF.R.S32.HI R13, RZ, 0x7, R3 ;  /* 0x00000007ff0d7819 */ /* 0x000fe40000011403 */
[----:B------:R-:W-:-:S03]  /*5b70*/  MOV R3, 0x1 ;  /* 0x0000000100037802 */ /* 0x000fc60000000f00 */
[----:B------:R-:W-:-:S07]  /*5b80*/  VIADD R10, R13, 0x1 ;  /* 0x000000010d0a7836 */ /* 0x000fce0000000000 */
.L_x_108:
[----:B------:R-:W-:-:S03]  /*5b90*/  UMOV UR8, 0xffffffff ;  /* 0xffffffff00087882 */ /* 0x000fc60000000000 */
[----:B------:R-:W-:Y:S05]  /*5ba0*/  BRA.DIV UR8, `(.L_x_97) ;  /* 0x0000000e08d07947 */ /* 0x000fea000b800000 */
[----:B------:R-:W-:-:S13]  /*5bb0*/  ELECT P6, URZ, PT ;  /* 0x00000000003f782f */ /* 0x000fda00038c0000 */
.L_x_119:
[----:B------:R-:W0:Y:S01]  /*5bc0*/  LDC R4, c[0x0][0x28c] ;  /* 0x0000a300ff047b82 */ /* 0x000e220000000800 */
[----:B------:R-:W-:Y:S01]  /*5bd0*/  BSSY B1, `(.L_x_98) ;  /* 0x0000043000017945 */ /* 0x000fe20003800000 */
[----:B0-----:R-:W-:-:S13]  /*5be0*/  ISETP.LT.OR P6, PT, R4, 0x1, !P6 ;  /* 0x000000010400780c */ /* 0x001fda00077c1670 */
[----:B------:R-:W-:Y:S05]  /*5bf0*/  @P6 BRA `(.L_x_99) ;  /* 0x0000000400006947 */ /* 0x000fea0003800000 */
[----:B------:R-:W-:Y:S02]  /*5c00*/  IMAD R14, R7, 0xc0, RZ ;  /* 0x000000c0070e7824 */ /* 0x000fe400078e02ff */
[----:B------:R-:W-:Y:S02]  /*5c10*/  IMAD.SHL.U32 R15, R9, 0x20, RZ ;  /* 0x00000020090f7824 */ /* 0x000fe400078e00ff */
[----:B------:R-:W-:Y:S02]  /*5c20*/  IMAD.MOV.U32 R20, RZ, RZ, RZ ;  /* 0x000000ffff147224 */ /* 0x000fe400078e00ff */
[----:B------:R-:W-:Y:S02]  /*5c30*/  IMAD.MOV.U32 R4, RZ, RZ, R10 ;  /* 0x000000ffff047224 */ /* 0x000fe400078e000a */
[----:B------:R-:W-:Y:S02]  /*5c40*/  IMAD.MOV.U32 R5, RZ, RZ, R3 ;  /* 0x000000ffff057224 */ /* 0x000fe400078e0003 */
[----:B------:R-:W-:-:S07]  /*5c50*/  IMAD.MOV.U32 R6, RZ, RZ, R0 ;  /* 0x000000ffff067224 */ /* 0x000fce00078e0000 */
.L_x_103:
[----:B------:R-:W0:Y:S01]  /*5c60*/  S2R R12, SR_CgaCtaId ;  /* 0x00000000000c7919 */ /* 0x000e220000008800 */
[----:B------:R-:W-:Y:S01]  /*5c70*/  MOV R7, 0x400 ;  /* 0x0000040000077802 */ /* 0x000fe20000000f00 */
[----:B------:R-:W1:Y:S03]  /*5c80*/  @!P2 LDC R9, c[0x0][0x500] ;  /* 0x00014000ff09ab82 */ /* 0x000e660000000800 */
[----:B0-----:R-:W-:Y:S02]  /*5c90*/  LEA R21, R12, R7, 0x18 ;  /* 0x000000070c157211 */ /* 0x001fe400078ec0ff */
[----:B------:R-:W-:-:S03]  /*5ca0*/  SHF.L.U32 R7, R5, 0x1f, RZ ;  /* 0x0000001f05077819 */ /* 0x000fc600000006ff */
[----:B------:R-:W-:-:S04]  /*5cb0*/  IMAD R12, R6, 0x8, R21 ;  /* 0x00000008060c7824 */ /* 0x000fc800078e0215 */
[----:B------:R-:W0:Y:S02]  /*5cc0*/  SYNCS.PHASECHK.TRANS64.TRYWAIT P1, [R12+URZ+0x20], R7 ;  /* 0x000020070c0075a7 */ /* 0x000e24000802017f */
[----:B01----:R-:W-:Y:S05]  /*5cd0*/  @!P1 BRA `(.L_x_100) ;  /* 0x0000000c00a49947 */ /* 0x003fea0003800000 */
.L_x_120:
[----:B0-----:R-:W-:Y:S01]  /*5ce0*/  PRMT R7, R18, 0x9910, RZ ;  /* 0x0000991012077816 */ /* 0x001fe200000000ff */
[----:B------:R0:W-:Y:S03]  /*5cf0*/  @!P2 SYNCS.ARRIVE.TRANS64 RZ, [R12+URZ], R9 ;  /* 0x000000090cffa9a7 */ /* 0x0001e6000800003f */
[----:B------:R-:W-:-:S13]  /*5d00*/  ISETP.NE.AND P1, PT, R7, 0x2, PT ;  /* 0x000000020700780c */ /* 0x000fda0003f25270 */
[----:B0-----:R-:W-:Y:S05]  /*5d10*/  @P1 BRA `(.L_x_101) ;  /* 0x0000000000041947 */ /* 0x001fea0003800000 */
[----:B------:R-:W-:Y:S01]  /*5d20*/  BPT.TRAP 0x1 ;  /* 0x000000040000795c */ /* 0x000fe20000300000 */
.L_x_101:
[----:B------:R-:W-:Y:S05]  /*5d30*/  @P0 BRA `(.L_x_102) ;  /* 0x0000000000040947 */ /* 0x000fea0003800000 */
[----:B------:R-:W-:Y:S01]  /*5d40*/  BPT.TRAP 0x1 ;  /* 0x000000040000795c */ /* 0x000fe20000300000 */
.L_x_102:
[--C-:B------:R-:W-:Y:S01]  /*5d50*/  IMAD R7, R6, 0xc000, R21.reuse ;  /* 0x0000c00006077824 */ /* 0x100fe200078e0215 */
[----:B------:R-:W-:Y:S01]  /*5d60*/  R2UR UR34, R20 ;  /* 0x00000000142272ca */ /* 0x000fe200000e0000 */
[----:B------:R-:W-:Y:S01]  /*5d70*/  IMAD R21, R6, 0x2000, R21 ;  /* 0x0000200006157824 */ /* 0x000fe200078e0215 */
[----:B------:R-:W-:Y:S01]  /*5d80*/  R2UR UR33, R12 ;  /* 0x000000000c2172ca */ /* 0x000fe200000e0000 */
[----:B------:R-:W-:Y:S01]  /*5d90*/  VIADD R4, R4, 0xffffffff ;  /* 0xffffffff04047836 */ /* 0x000fe20000000000 */
[----:B------:R-:W-:Y:S01]  /*5da0*/  R2UR UR24, R7 ;  /* 0x00000000071872ca */ /* 0x000fe200000e0000 */
[----:B------:R-:W-:Y:S01]  /*5db0*/  UIADD3 UR14, UP0, UR38, 0xf0, URZ ;  /* 0x000000f0260e7890 */ /* 0x000fe2000ff1e03f */
[----:B------:R-:W-:Y:S01]  /*5dc0*/  R2UR UR8, R21 ;  /* 0x00000000150872ca */ /* 0x000fe200000e0000 */
[----:B------:R-:W-:Y:S01]  /*5dd0*/  UIADD3 UR40, UP1, UR38, 0x1f0, URZ ;  /* 0x000001f026287890 */ /* 0x000fe2000ff3e03f */
[----:B------:R-:W-:Y:S01]  /*5de0*/  R2UR UR36, R8 ;  /* 0x00000000082472ca */ /* 0x000fe200000e0000 */
[----:B------:R-:W-:Y:S01]  /*5df0*/  UIADD3.X UR15, URZ, UR39, URZ, UP0, !UPT ;  /* 0x000000273f0f7290 */ /* 0x000fe200087fe43f */
[----:B------:R-:W-:Y:S01]  /*5e00*/  R2UR UR35, R14 ;  /* 0x000000000e2372ca */ /* 0x000fe200000e0000 */
[----:B------:R-:W-:Y:S01]  /*5e10*/  UIADD3.X UR41, URZ, UR39, URZ, UP1, !UPT ;  /* 0x000000273f297290 */ /* 0x000fe20008ffe43f */
[----:B------:R-:W-:Y:S01]  /*5e20*/  R2UR UR19, R15 ;  /* 0x000000000f1372ca */ /* 0x000fe200000e0000 */
[----:B------:R-:W-:Y:S01]  /*5e30*/  UIADD3 UR26, UR34, 0x40, URZ ;  /* 0x00000040221a7890 */ /* 0x000fe2000fffe03f */
[----:B------:R-:W-:Y:S01]  /*5e40*/  ISETP.GT.AND P3, PT, R4, 0x1, PT ;  /* 0x000000010400780c */ /* 0x000fe20003f64270 */
[----:B------:R-:W-:Y:S01]  /*5e50*/  VIADD R6, R6, 0x1 ;  /* 0x0000000106067836 */ /* 0x000fe20000000000 */
[----:B------:R-:W-:Y:S01]  /*5e60*/  UMOV UR22, 0x0 ;  /* 0x0000000000167882 */ /* 0x000fe20000000000 */
[----:B------:R-:W-:Y:S01]  /*5e70*/  UIADD3 UR32, UR24, 0x100, URZ ;  /* 0x0000010018207890 */ /* 0x000fe2000fffe03f */
[----:B------:R-:W-:Y:S01]  /*5e80*/  VIADD R20, R20, 0x80 ;  /* 0x0000008014147836 */ /* 0x000fe20000000000 */
[----:B------:R-:W-:Y:S01]  /*5e90*/  UIADD3 UR24, UR24, 0x6100, URZ ;  /* 0x0000610018187890 */ /* 0x000fe2000fffe03f */
[----:B------:R-:W-:Y:S01]  /*5ea0*/  ISETP.NE.AND P1, PT, R6, 0x4, PT ;  /* 0x000000040600780c */ /* 0x000fe20003f25270 */
[----:B------:R-:W-:-:S02]  /*5eb0*/  UIADD3 UR16, UR8, 0x30100, URZ ;  /* 0x0003010008107890 */ /* 0x000fc4000fffe03f */
[----:B------:R-:W-:Y:S01]  /*5ec0*/  UIADD3 UR8, UR8, 0x31100, URZ ;  /* 0x0003110008087890 */ /* 0x000fe2000fffe03f */
[----:B------:R-:W-:Y:S01]  /*5ed0*/  SEL R12, RZ, 0x1, P1 ;  /* 0x00000001ff0c7807 */ /* 0x000fe20000800000 */
[----:B------:R-:W-:Y:S01]  /*5ee0*/  UMOV UR23, 0x10000000 ;  /* 0x1000000000177882 */ /* 0x000fe20000000000 */
[----:B------:R-:W-:Y:S01]  /*5ef0*/  UMOV UR25, UR33 ;  /* 0x0000002100197c82 */ /* 0x000fe20008000000 */
[----:B------:R-:W-:Y:S01]  /*5f00*/  UMOV UR28, UR36 ;  /* 0x00000024001c7c82 */ /* 0x000fe20008000000 */
[----:B------:R-:W-:Y:S01]  /*5f10*/  UMOV UR27, UR35 ;  /* 0x00000023001b7c82 */ /* 0x000fe20008000000 */
[----:B------:R-:W-:Y:S01]  /*5f20*/  UMOV UR17, UR33 ;  /* 0x0000002100117c82 */ /* 0x000fe20008000000 */
[----:B------:R-:W-:Y:S01]  /*5f30*/  UMOV UR18, UR34 ;  /* 0x0000002200127c82 */ /* 0x000fe20008000000 */
[----:B------:R-:W-:Y:S01]  /*5f40*/  UMOV UR20, UR36 ;  /* 0x0000002400147c82 */ /* 0x000fe20008000000 */
[----:B------:R0:W-:Y:S01]  /*5f50*/  UTMALDG.3D [UR32], [UR14], desc[UR22] ;  /* 0x000016200e0075b4 */ /* 0x0001e20008011000 */
[----:B------:R-:W-:Y:S01]  /*5f60*/  UMOV UR9, UR33 ;  /* 0x0000002100097c82 */ /* 0x000fe20008000000 */
[----:B------:R-:W-:Y:S01]  /*5f70*/  UMOV UR11, UR19 ;  /* 0x00000013000b7c82 */ /* 0x000fe20008000000 */
[----:B------:R-:W-:Y:S01]  /*5f80*/  UMOV UR12, UR36 ;  /* 0x00000024000c7c82 */ /* 0x000fe20008000000 */
[----:B------:R-:W-:Y:S01]  /*5f90*/  UMOV UR10, UR26 ;  /* 0x0000001a000a7c82 */ /* 0x000fe20008000000 */
[----:B------:R-:W-:-:S02]  /*5fa0*/  LOP3.LUT R5, R5, R12, RZ, 0x3c, !PT ;  /* 0x0000000c05057212 */ /* 0x000fc400078e3cff */
[----:B------:R-:W-:Y:S01]  /*5fb0*/  SEL R6, R6, RZ, P1 ;  /* 0x000000ff06067207 */ /* 0x000fe20000800000 */
[----:B------:R0:W-:Y:S01]  /*5fc0*/  UTMALDG.3D [UR24], [UR14], desc[UR22] ;  /* 0x000016180e0075b4 */ /* 0x0001e20008011000 */
[----:B------:R0:W-:Y:S01]  /*5fd0*/  UTMALDG.3D [UR16], [UR40], desc[UR22] ;  /* 0x00001610280075b4 */ /* 0x0001e20008011000 */
[----:B------:R0:W-:Y:S02]  /*5fe0*/  UTMALDG.3D [UR8], [UR40], desc[UR22] ;  /* 0x00001608280075b4 */ /* 0x0001e40008011000 */
[----:B0-----:R-:W-:Y:S05]  /*5ff0*/  @P3 BRA `(.L_x_103) ;  /* 0xfffffffc00183947 */ /* 0x001fea000383ffff */
.L_x_99:
[----:B------:R-:W-:Y:S05]  /*6000*/  BSYNC B1 ;  /* 0x0000000000017941 */ /* 0x000fea0003800000 */
.L_x_98:
[----:B------:R-:W-:Y:S01]  /*6010*/  LOP3.LUT P3, RZ, R11, 0xff, RZ, 0xc0, !PT ;  /* 0x000000ff0bff7812 */ /* 0x000fe2000786c0ff */
[----:B------:R-:W-:Y:S01]  /*6020*/  IMAD.IADD R0, R13, 0x1, R0 ;  /* 0x000000010d007824 */ /* 0x000fe200078e0200 */
[----:B------:R-:W-:Y:S01]  /*6030*/  IADD3 R16, P4, R16, UR30, RZ ;  /* 0x0000001e10107c10 */ /* 0x000fe2000ff9e0ff */
[----:B------:R-:W-:Y:S01]  /*6040*/  ULDC.64 UR8, c[0x0][0x650] ;  /* 0x0001940000087ab9 */ /* 0x000fe20000000a00 */
[----:B------:R-:W-:Y:S01]  /*6050*/  BSSY B1, `(.L_x_104) ;  /* 0x000006b000017945 */ /* 0x000fe20003800000 */
[----:B------:R-:W-:Y:S01]  /*6060*/  IMAD.MOV.U32 R7, RZ, RZ, -0x1 ;  /* 0xffffffffff077424 */ /* 0x000fe200078e00ff */
[----:B------:R-:W-:Y:S01]  /*6070*/  SHF.R.U32.HI R4, RZ, 0x2, R0 ;  /* 0x00000002ff047819 */ /* 0x000fe20000011600 */
[----:B------:R-:W-:Y:S01]  /*6080*/  IMAD.MOV.U32 R8, RZ, RZ, -0x1 ;  /* 0xffffffffff087424 */ /* 0x000fe200078e00ff */
[----:B------:R-:W-:Y:S02]  /*6090*/  ISETP.GT.U32.AND P1, PT, R0, 0x3, PT ;  /* 0x000000030000780c */ /* 0x000fe40003f24070 */
[----:B------:R-:W-:-:S02]  /*60a0*/  LOP3.LUT R4, R4, 0x1, RZ, 0xc0, !PT ;  /* 0x0000000104047812 */ /* 0x000fc400078ec0ff */
[----:B------:R-:W-:Y:S01]  /*60b0*/  ISETP.LT.U32.AND P1, PT, R13, 0x4, P1 ;  /* 0x000000040d00780c */ /* 0x000fe20000f21070 */
[----:B------:R-:W0:Y:S01]  /*60c0*/  @P3 S2R R6, SR_CgaCtaId ;  /* 0x0000000000063919 */ /* 0x000e220000008800 */
[----:B------:R-:W-:Y:S02]  /*60d0*/  @P3 MOV R5, 0x400 ;  /* 0x0000040000053802 */ /* 0x000fe40000000f00 */
[----:B------:R-:W-:Y:S02]  /*60e0*/  IADD3.X R17, R17, UR7, RZ, P4, !PT ;  /* 0x0000000711117c10 */ /* 0x000fe4000a7fe4ff */
[----:B------:R-:W-:Y:S02]  /*60f0*/  ISETP.GE.U32.AND P4, PT, R16, UR8, PT ;  /* 0x0000000810007c0c */ /* 0x000fe4000bf86070 */
[----:B------:R-:W-:Y:S02]  /*6100*/  MOV R9, 0xffffffff ;  /* 0xffffffff00097802 */ /* 0x000fe40000000f00 */
[----:B------:R-:W-:-:S02]  /*6110*/  LOP3.LUT R0, R0, 0x3, RZ, 0xc0, !PT ;  /* 0x0000000300007812 */ /* 0x000fc400078ec0ff */
[----:B------:R-:W-:Y:S02]  /*6120*/  PRMT R11, RZ, 0x7610, R11 ;  /* 0x00007610ff0b7816 */ /* 0x000fe4000000000b */
[----:B0-----:R-:W-:-:S04]  /*6130*/  @P3 LEA R5, R6, R5, 0x18 ;  /* 0x0000000506053211 */ /* 0x001fc800078ec0ff */
[----:B------:R0:W-:Y:S01]  /*6140*/  @P3 SYNCS.ARRIVE.TRANS64.A1T0 RZ, [R5+URZ+0x58], RZ ;  /* 0x000058ff05ff39a7 */ /* 0x0001e2000810003f */
[----:B------:R-:W-:Y:S02]  /*6150*/  ISETP.NE.U32.AND P3, PT, R4, 0x1, PT ;  /* 0x000000010400780c */ /* 0x000fe40003f65070 */
[----:B------:R-:W-:Y:S02]  /*6160*/  SEL R4, RZ, 0x1, !P1 ;  /* 0x00000001ff047807 */ /* 0x000fe40004800000 */
[----:B------:R-:W-:Y:S02]  /*6170*/  ISETP.GE.U32.AND.EX P1, PT, R17, UR9, PT, P4 ;  /* 0x0000000911007c0c */ /* 0x000fe4000bf26140 */
[----:B------:R-:W-:-:S04]  /*6180*/  ISETP.GT.U32.AND P3, PT, R13, 0x3, !P3 ;  /* 0x000000030d00780c */ /* 0x000fc80005f64070 */
[----:B0-----:R-:W-:-:S04]  /*6190*/  SEL R5, RZ, 0x1, !P3 ;  /* 0x00000001ff057807 */ /* 0x001fc80005800000 */
[--C-:B------:R-:W-:Y:S02]  /*61a0*/  LOP3.LUT R3, R5, R3, R4.reuse, 0x96, !PT ;  /* 0x0000000305037212 */ /* 0x100fe400078e9604 */
[----:B------:R-:W-:Y:S01]  /*61b0*/  PRMT R4, RZ, 0x7610, R4 ;  /* 0x00007610ff047816 */ /* 0x000fe20000000004 */
[----:B------:R-:W-:Y:S06]  /*61c0*/  @P1 BRA `(.L_x_105) ;  /* 0x00000004004c1947 */ /* 0x000fec0003800000 */
[----:B------:R-:W-:Y:S01]  /*61d0*/  ULDC.64 UR8, c[0x0][0x628] ;  /* 0x00018a0000087ab9 */ /* 0x000fe20000000a00 */
[----:B------:R-:W0:Y:S01]  /*61e0*/  S2R R14, SR_CTAID.X ;  /* 0x00000000000e7919 */ /* 0x000e220000002500 */
[----:B------:R-:W-:Y:S01]  /*61f0*/  ISETP.NE.U32.AND P1, PT, RZ, UR8, PT ;  /* 0x00000008ff007c0c */ /* 0x000fe2000bf25070 */
[----:B------:R-:W-:Y:S01]  /*6200*/  ULDC UR11, c[0x0][0x630] ;  /* 0x00018c00000b7ab9 */ /* 0x000fe20000000800 */
[----:B------:R-:W-:Y:S01]  /*6210*/  IMAD.MOV.U32 R4, RZ, RZ, R16 ;  /* 0x000000ffff047224 */ /* 0x000fe200078e0010 */
[----:B------:R-:W1:Y:S01]  /*6220*/  S2R R12, SR_CTAID.Y ;  /* 0x00000000000c7919 */ /* 0x000e620000002600 */
[----:B------:R-:W-:Y:S01]  /*6230*/  ISETP.NE.AND.EX P1, PT, RZ, UR9, PT, P1 ;  /* 0x00000009ff007c0c */ /* 0x000fe2000bf25310 */
[----:B------:R-:W-:-:S12]  /*6240*/  IMAD.MOV.U32 R5, RZ, RZ, R17 ;  /* 0x000000ffff057224 */ /* 0x000fd800078e0011 */
[----:B------:R-:W-:Y:S05]  /*6250*/  @!P1 BRA `(.L_x_106) ;  /* 0x0000000000289947 */ /* 0x000fea0003800000 */
[----:B------:R-:W-:Y:S02]  /*6260*/  ULDC UR10, c[0x0][0x634] ;  /* 0x00018d00000a7ab9 */ /* 0x000fe40000000800 */
[----:B------:R-:W-:-:S05]  /*6270*/  IADD3 R9, P1, R16, UR10, RZ ;  /* 0x0000000a10097c10 */ /* 0x000fca000ff3e0ff */
[----:B------:R-:W-:-:S04]  /*6280*/  IMAD.X R15, RZ, RZ, R17, P1 ;  /* 0x000000ffff0f7224 */ /* 0x000fc800008e0611 */
[----:B------:R-:W-:-:S04]  /*6290*/  IMAD.WIDE.U32 R6, R15, UR8, RZ ;  /* 0x000000080f067c25 */ /* 0x000fc8000f8e00ff */
[----:B------:R-:W-:-:S04]  /*62a0*/  IMAD.WIDE.U32 R6, P1, R9, UR9, R6 ;  /* 0x0000000909067c25 */ /* 0x000fc8000f820006 */
[----:B------:R-:W-:-:S04]  /*62b0*/  IMAD.WIDE.U32 R8, R9, UR8, RZ ;  /* 0x0000000809087c25 */ /* 0x000fc8000f8e00ff */
[----:B------:R-:W-:Y:S01]  /*62c0*/  IMAD.X R5, RZ, RZ, RZ, P1 ;  /* 0x000000ffff057224 */ /* 0x000fe200008e06ff */
[----:B------:R-:W-:Y:S01]  /*62d0*/  IADD3 RZ, P1, R9, R6, RZ ;  /* 0x0000000609ff7210 */ /* 0x000fe20007f3e0ff */
[----:B------:R-:W-:-:S04]  /*62e0*/  IMAD.MOV.U32 R4, RZ, RZ, R7 ;  /* 0x000000ffff047224 */ /* 0x000fc800078e0007 */
[----:B------:R-:W-:-:S08]  /*62f0*/  IMAD.WIDE.U32.X R4, R15, UR9, R4, P1 ;  /* 0x000000090f047c25 */ /* 0x000fd000088e0404 */
.L_x_106:
[--C-:B------:R-:W-:Y:S01]  /*6300*/  SHF.R.U64 R8, R4, UR11, R5.reuse ;  /* 0x0000000b04087c19 */ /* 0x100fe20008001205 */
[----:B------:R-:W-:Y:S01]  /*6310*/  ULDC.64 UR8, c[0x0][0x620] ;  /* 0x0001880000087ab9 */ /* 0x000fe20000000a00 */
[----:B------:R-:W-:Y:S01]  /*6320*/  SHF.R.U32.HI R4, RZ, UR11, R5 ;  /* 0x0000000bff047c19 */ /* 0x000fe20008011605 */
[----:B------:R-:W2:Y:S01]  /*6330*/  LDC R25, c[0x0][0x144] ;  /* 0x00005100ff197b82 */ /* 0x000ea20000000800 */
[----:B------:R-:W-:Y:S01]  /*6340*/  IADD3 R7, P1, RZ, -R8, RZ ;  /* 0x80000008ff077210 */ /* 0x000fe20007f3e0ff */
[----:B------:R-:W-:Y:S01]  /*6350*/  ULDC.64 UR12, c[0x0][0x640] ;  /* 0x00019000000c7ab9 */ /* 0x000fe20000000a00 */
[----:B0-----:R-:W-:Y:S01]  /*6360*/  I2FP.F32.U32 R9, R14 ;  /* 0x0000000e00097245 */ /* 0x001fe20000201000 */
[----:B------:R-:W-:Y:S02]  /*6370*/  ULDC UR10, c[0x0][0x608] ;  /* 0x00018200000a7ab9 */ /* 0x000fe40000000800 */
[----:B------:R-:W-:Y:S01]  /*6380*/  IMAD.X R4, RZ, RZ, ~R4, P1 ;  /* 0x000000ffff047224 */ /* 0x000fe200008e0e04 */
[----:B------:R-:W-:Y:S01]  /*6390*/  ISETP.NE.U32.AND P1, PT, RZ, UR12, PT ;  /* 0x0000000cff007c0c */ /* 0x000fe2000bf25070 */
[----:B------:R-:W0:Y:S02]  /*63a0*/  LDC R21, c[0x0][0x148] ;  /* 0x00005200ff157b82 */ /* 0x000e240000000800 */
[----:B------:R-:W-:Y:S01]  /*63b0*/  IMAD R6, R4, UR8, RZ ;  /* 0x0000000804067c24 */ /* 0x000fe2000f8e02ff */
[----:B------:R-:W-:Y:S01]  /*63c0*/  ISETP.NE.AND.EX P1, PT, RZ, UR13, PT, P1 ;  /* 0x0000000dff007c0c */ /* 0x000fe2000bf25310 */
[----:B------:R-:W-:Y:S01]  /*63d0*/  IMAD.WIDE.U32 R4, R7, UR8, R16 ;  /* 0x0000000807047c25 */ /* 0x000fe2000f8e0010 */
[----:B------:R-:W-:-:S03]  /*63e0*/  ULDC UR8, c[0x0][0x150] ;  /* 0x0000540000087ab9 */ /* 0x000fc60000000800 */
[----:B------:R-:W-:Y:S02]  /*63f0*/  IMAD R7, R7, UR9, R6 ;  /* 0x0000000907077c24 */ /* 0x000fe4000f8e0206 */
[----:B------:R-:W-:Y:S01]  /*6400*/  FMUL R6, R9, UR8 ;  /* 0x0000000809067c20 */ /* 0x000fe20008400000 */
[----:B------:R-:W-:Y:S01]  /*6410*/  ULDC UR8, c[0x0][0x618] ;  /* 0x0001860000087ab9 */ /* 0x000fe20000000800 */
[----:B------:R-:W-:Y:S01]  /*6420*/  ULDC UR9, c[0x0][0x154] ;  /* 0x0000550000097ab9 */ /* 0x000fe20000000800 */
[----:B------:R-:W-:-:S03]  /*6430*/  IMAD.IADD R5, R5, 0x1, R7 ;  /* 0x0000000105057824 */ /* 0x000fc600078e0207 */
[----:B------:R-:W3:Y:S02]  /*6440*/  F2I.U32.TRUNC.NTZ R6, R6 ;  /* 0x0000000600067305 */ /* 0x000ee4000020f000 */
[----:B------:R-:W-:Y:S02]  /*6450*/  SHF.R.U64 R9, R4, UR8, R5 ;  /* 0x0000000804097c19 */ /* 0x000fe40008001205 */
[----:B-1----:R-:W-:-:S05]  /*6460*/  I2FP.F32.U32 R4, R12 ;  /* 0x0000000c00047245 */ /* 0x002fca0000201000 */
[----:B------:R-:W-:Y:S01]  /*6470*/  FMUL R22, R4, UR9 ;  /* 0x0000000904167c20 */ /* 0x000fe20008400000 */
[----:B------:R-:W-:Y:S01]  /*6480*/  SHF.R.U32.HI R4, RZ, UR8, R5 ;  /* 0x00000008ff047c19 */ /* 0x000fe20008011605 */
[----:B------:R-:W-:-:S03]  /*6490*/  ULDC UR8, c[0x0][0x658] ;  /* 0x0001960000087ab9 */ /* 0x000fc60000000800 */
[--C-:B------:R-:W-:Y:S01]  /*64a0*/  SHF.R.U64 R20, R9, UR10, R4.reuse ;  /* 0x0000000a09147c19 */ /* 0x100fe20008001204 */
[----:B------:R-:W1:Y:S01]  /*64b0*/  F2I.U32.TRUNC.NTZ R22, R22 ;  /* 0x0000001600167305 */ /* 0x000e62000020f000 */
[----:B------:R-:W-:Y:S01]  /*64c0*/  SHF.R.U32.HI R5, RZ, UR10, R4 ;  /* 0x0000000aff057c19 */ /* 0x000fe20008011604 */
[----:B---3--:R-:W-:-:S03]  /*64d0*/  IMAD.MOV R6, RZ, RZ, -R6 ;  /* 0x000000ffff067224 */ /* 0x008fc600078e0a06 */
[--C-:B------:R-:W-:Y:S01]  /*64e0*/  SHF.R.U64 R15, R20, UR8, R5.reuse ;  /* 0x00000008140f7c19 */ /* 0x100fe20008001205 */
[----:B--2---:R-:W-:Y:S01]  /*64f0*/  IMAD R14, R25, R6, R14 ;  /* 0x00000006190e7224 */ /* 0x004fe200078e020e */
[----:B------:R-:W-:-:S03]  /*6500*/  SHF.R.U32.HI R23, RZ, UR8, R5 ;  /* 0x00000008ff177c19 */ /* 0x000fc60008011605 */
[----:B------:R-:W-:Y:S02]  /*6510*/  IMAD.MOV.U32 R4, RZ, RZ, R15 ;  /* 0x000000ffff047224 */ /* 0x000fe400078e000f */
[----:B------:R-:W-:Y:S01]  /*6520*/  IMAD.MOV.U32 R5, RZ, RZ, R23 ;  /* 0x000000ffff057224 */ /* 0x000fe200078e0017 */
[----:B-1----:R-:W-:Y:S06]  /*6530*/  @!P1 BRA `(.L_x_107) ;  /* 0x0000000000289947 */ /* 0x002fec0003800000 */
[----:B------:R-:W-:Y:S02]  /*6540*/  ULDC UR8, c[0x0][0x64c] ;  /* 0x0001930000087ab9 */ /* 0x000fe40000000800 */
[----:B------:R-:W-:-:S05]  /*6550*/  IADD3 R5, P1, R15, UR8, RZ ;  /* 0x000000080f057c10 */ /* 0x000fca000ff3e0ff */
[----:B------:R-:W-:-:S04]  /*6560*/  IMAD.X R23, RZ, RZ, R23, P1 ;  /* 0x000000ffff177224 */ /* 0x000fc800008e0617 */
[----:B------:R-:W-:-:S04]  /*6570*/  IMAD.WIDE.U32 R6, R23, UR12, RZ ;  /* 0x0000000c17067c25 */ /* 0x000fc8000f8e00ff */
[----:B------:R-:W-:-:S04]  /*6580*/  IMAD.WIDE.U32 R6, P1, R5, UR13, R6 ;  /* 0x0000000d05067c25 */ /* 0x000fc8000f820006 */
[----:B------:R-:W-:-:S04]  /*6590*/  IMAD.WIDE.U32 R4, R5, UR12, RZ ;  /* 0x0000000c05047c25 */ /* 0x000fc8000f8e00ff */
[----:B------:R-:W-:Y:S01]  /*65a0*/  IMAD.MOV.U32 R4, RZ, RZ, R7 ;  /* 0x000000ffff047224 */ /* 0x000fe200078e0007 */
[----:B------:R-:W-:Y:S01]  /*65b0*/  IADD3 RZ, P3, R5, R6, RZ ;  /* 0x0000000605ff7210 */ /* 0x000fe20007f7e0ff */
[----:B------:R-:W-:-:S04]  /*65c0*/  IMAD.X R5, RZ, RZ, RZ, P1 ;  /* 0x000000ffff057224 */ /* 0x000fc800008e06ff */
[----:B------:R-:W-:-:S08]  /*65d0*/  IMAD.WIDE.U32.X R4, R23, UR13, R4, P3 ;  /* 0x0000000d17047c25 */ /* 0x000fd000098e0404 */
.L_x_107:
[----:B------:R-:W-:Y:S01]  /*65e0*/  ISETP.NE.AND P1, PT, R2, 0x1, PT ;  /* 0x000000010200780c */ /* 0x000fe20003f25270 */
[----:B------:R-:W-:Y:S01]  /*65f0*/  ULDC UR8, c[0x0][0x648] ;  /* 0x0001920000087ab9 */ /* 0x000fe20000000800 */
[----:B------:R-:W-:Y:S01]  /*6600*/  IADD3 R22, -R22, RZ, RZ ;  /* 0x000000ff16167210 */ /* 0x000fe20007ffe1ff */
[----:B------:R-:W-:Y:S01]  /*6610*/  ULDC UR9, c[0x0][0x610] ;  /* 0x0001840000097ab9 */ /* 0x000fe20000000800 */
[----:B------:R-:W-:Y:S01]  /*6620*/  SHF.R.U64 R5, R4, UR8, R5 ;  /* 0x0000000804057c19 */ /* 0x000fe20008001205 */
[----:B------:R-:W-:Y:S01]  /*6630*/  ULDC UR8, c[0x0][0x638] ;  /* 0x00018e0000087ab9 */ /* 0x000fe20000000800 */
[----:B------:R-:W-:Y:S02]  /*6640*/  LOP3.LUT R20, R20, UR6, RZ, 0xc0, !PT ;  /* 0x0000000614147c12 */ /* 0x000fe4000f8ec0ff */
[----:B------:R-:W-:Y:S01]  /*6650*/  LOP3.LUT R6, R9, UR4, RZ, 0xc0, !PT ;  /* 0x0000000409067c12 */ /* 0x000fe2000f8ec0ff */
[----:B------:R-:W-:Y:S02]  /*6660*/  IMAD.MOV R4, RZ, RZ, -R5 ;  /* 0x000000ffff047224 */ /* 0x000fe400078e0a05 */
[----:B------:R-:W-:-:S02]  /*6670*/  IMAD R5, R5, UR5, R20 ;  /* 0x0000000505057c24 */ /* 0x000fc4000f8e0214 */
[----:B0-----:R-:W-:Y:S02]  /*6680*/  @P1 IMAD R14, R21, R22, R12 ;  /* 0x00000016150e1224 */ /* 0x001fe400078e020c */
[----:B------:R-:W-:Y:S01]  /*6690*/  IMAD R15, R4, UR8, R15 ;  /* 0x00000008040f7c24 */ /* 0x000fe2000f8e020f */
[----:B------:R-:W-:Y:S01]  /*66a0*/  ULDC UR8, c[0x0][0x600] ;  /* 0x0001800000087ab9 */ /* 0x000fe20000000800 */
[----:B------:R-:W-:Y:S02]  /*66b0*/  IMAD R14, R5, UR9, R14 ;  /* 0x00000009050e7c24 */ /* 0x000fe4000f8e020e */
[----:B------:R-:W-:Y:S02]  /*66c0*/  IMAD R15, R15, UR8, R6 ;  /* 0x000000080f0f7c24 */ /* 0x000fe4000f8e0206 */
[----:B------:R-:W-:-:S03]  /*66d0*/  IMAD.MOV.U32 R4, RZ, RZ, 0x1 ;  /* 0x00000001ff047424 */ /* 0x000fc600078e00ff */
[----:B------:R-:W-:Y:S02]  /*66e0*/  SEL R9, R15, R14, !P1 ;  /* 0x0000000e0f097207 */ /* 0x000fe40004800000 */
[----:B------:R-:W-:-:S07]  /*66f0*/  SEL R7, R14, R15, !P1 ;  /* 0x0000000f0e077207 */ /* 0x000fce0004800000 */
.L_x_105:
[----:B------:R-:W-:Y:S05]  /*6700*/  BSYNC B1 ;  /* 0x0000000000017941 */ /* 0x000fea0003800000 */
.L_x_104:
[----:B------:R-:W-:-:S13]  /*6710*/  LOP3.LUT P1, RZ, R4, 0xff, RZ, 0xc0, !PT ;  /* 0x000000ff04ff7812 */ /* 0x000fda000782c0ff */
[----:B------:R-:W-:Y:S05]  /*6720*/  @P1 BRA `(.L_x_108) ;  /* 0xfffffff400181947 */ /* 0x000fea000383ffff */
[----:B------:R-:W-:Y:S05]  /*6730*/  BSYNC B0 ;  /* 0x0000000000007941 */ /* 0x000fea0003800000 */
.L_x_96:
[----:B------:R-:W-:-:S03]  /*6740*/  UMOV UR8, 0xffffffff ;  /* 0xffffffff00087882 */ /* 0x000fc60000000000 */
[----:B------:R-:W-:Y:S05]  /*6750*/  BRA.DIV UR8, `(.L_x_109) ;  /* 0x0000000608187947 */ /* 0x000fea000b800000 */
[----:B------:R-:W-:-:S13]  /*6760*/  ELECT P6, URZ, PT ;  /* 0x00000000003f782f */ /* 0x000fda00038c0000 */
.L_x_123:
[----:B------:R-:W-:Y:S04]  /*6770*/  BSSY B0, `(.L_x_110) ;  /* 0x000002b000007945 */ /* 0x000fe80003800000 */
[----:B------:R-:W-:Y:S05]  /*6780*/  @!P6 BRA `(.L_x_111) ;  /* 0x0000000000a4e947 */ /* 0x000fea0003800000 */
[----:B------:R-:W-:-:S04]  /*6790*/  LOP3.LUT R19, R19, 0x2, RZ, 0xfc, !PT ;  /* 0x0000000213137812 */ /* 0x000fc800078efcff */
[----:B------:R-:W-:-:S13]  /*67a0*/  ISETP.NE.AND P0, PT, R19, 0x3, PT ;  /* 0x000000031300780c */ /* 0x000fda0003f05270 */
[----:B------:R-:W-:Y:S05]  /*67b0*/  @!P0 BRA `(.L_x_112) ;  /* 0x0000000000048947 */ /* 0x000fea0003800000 */
[----:B------:R-:W-:Y:S01]  /*67c0*/  BPT.TRAP 0x1 ;  /* 0x000000040000795c */ /* 0x000fe20000300000 */
.L_x_112:
[----:B------:R-:W0:Y:S01]  /*67d0*/  S2R R5, SR_CgaCtaId ;  /* 0x0000000000057919 */ /* 0x000e220000008800 */
[----:B------:R-:W-:Y:S02]  /*67e0*/  MOV R2, 0x400 ;  /* 0x0000040000027802 */ /* 0x000fe40000000f00 */
[----:B------:R-:W-:Y:S02]  /*67f0*/  SHF.L.U32 R4, R3, 0x1f, RZ ;  /* 0x0000001f03047819 */ /* 0x000fe400000006ff */
[----:B0-----:R-:W-:-:S05]  /*6800*/  LEA R5, R5, R2, 0x18 ;  /* 0x0000000205057211 */ /* 0x001fca00078ec0ff */
[----:B------:R-:W-:-:S04]  /*6810*/  VIADD R5, R5, 0x20 ;  /* 0x0000002005057836 */ /* 0x000fc80000000000 */
[C---:B------:R-:W-:Y:S02]  /*6820*/  IMAD R7, R0.reuse, 0x8, R5 ;  /* 0x0000000800077824 */ /* 0x040fe400078e0205 */
[----:B------:R-:W-:Y:S02]  /*6830*/  VIADD R0, R0, 0x1 ;  /* 0x0000000100007836 */ /* 0x000fe40000000000 */
[----:B------:R-:W0:Y:S03]  /*6840*/  SYNCS.PHASECHK.TRANS64.TRYWAIT P0, [R7+URZ], R4 ;  /* 0x00000004070075a7 */ /* 0x000e26000800017f */
[----:B------:R-:W-:-:S04]  /*6850*/  ISETP.NE.AND P1, PT, R0, 0x4, PT ;  /* 0x000000040000780c */ /* 0x000fc80003f25270 */
[----:B------:R-:W-:Y:S02]  /*6860*/  SEL R2, RZ, 0x1, P1 ;  /* 0x00000001ff027807 */ /* 0x000fe40000800000 */
[----:B------:R-:W-:Y:S02]  /*6870*/  SEL R0, R0, RZ, P1 ;  /* 0x000000ff00007207 */ /* 0x000fe40000800000 */
[----:B------:R-:W-:-:S03]  /*6880*/  LOP3.LUT R9, R3, R2, RZ, 0x3c, !PT ;  /* 0x0000000203097212 */ /* 0x000fc600078e3cff */
[----:B------:R-:W-:Y:S01]  /*6890*/  IMAD R6, R0, 0x8, R5 ;  /* 0x0000000800067824 */ /* 0x000fe200078e0205 */
[----:B------:R-:W-:Y:S01]  /*68a0*/  SHF.L.U32 R3, R9, 0x1f, RZ ;  /* 0x0000001f09037819 */ /* 0x000fe200000006ff */
[----:B0-----:R-:W-:Y:S06]  /*68b0*/  @!P0 BRA `(.L_x_113) ;  /* 0x0000000000e08947 */ /* 0x001fec0003800000 */
.L_x_124:
[----:B------:R-:W1:Y:S01]  /*68c0*/  SYNCS.PHASECHK.TRANS64.TRYWAIT P0, [R6+URZ], R3 ;  /* 0x00000003060075a7 */ /* 0x000e62000800017f */
[----:B------:R-:W-:-:S05]  /*68d0*/  VIADD R0, R0, 0x1 ;  /* 0x0000000100007836 */ /* 0x000fca0000000000 */
[----:B------:R-:W-:-:S04]  /*68e0*/  ISETP.NE.AND P1, PT, R0, 0x4, PT ;  /* 0x000000040000780c */ /* 0x000fc80003f25270 */
[----:B------:R-:W-:Y:S02]  /*68f0*/  SEL R2, RZ, 0x1, P1 ;  /* 0x00000001ff027807 */ /* 0x000fe40000800000 */
[----:B------:R-:W-:Y:S02]  /*6900*/  SEL R0, R0, RZ, P1 ;  /* 0x000000ff00007207 */ /* 0x000fe40000800000 */
[----:B------:R-:W-:-:S03]  /*6910*/  LOP3.LUT R9, R9, R2, RZ, 0x3c, !PT ;  /* 0x0000000209097212 */ /* 0x000fc600078e3cff */
[----:B0-----:R-:W-:Y:S01]  /*6920*/  IMAD R7, R0, 0x8, R5 ;  /* 0x0000000800077824 */ /* 0x001fe200078e0205 */
[----:B------:R-:W-:Y:S01]  /*6930*/  SHF.L.U32 R4, R9, 0x1f, RZ ;  /* 0x0000001f09047819 */ /* 0x000fe200000006ff */
[----:B-1----:R-:W-:Y:S06]  /*6940*/  @!P0 BRA `(.L_x_114) ;  /* 0x0000000000d08947 */ /* 0x002fec0003800000 */
.L_x_125:
[----:B------:R-:W1:Y:S01]  /*6950*/  SYNCS.PHASECHK.TRANS64.TRYWAIT P0, [R7+URZ], R4 ;  /* 0x00000004070075a7 */ /* 0x000e62000800017f */
[----:B------:R-:W-:-:S05]  /*6960*/  VIADD R0, R0, 0x1 ;  /* 0x0000000100007836 */ /* 0x000fca0000000000 */
[----:B------:R-:W-:-:S04]  /*6970*/  ISETP.NE.AND P1, PT, R0, 0x4, PT ;  /* 0x000000040000780c */ /* 0x000fc80003f25270 */
[----:B------:R-:W-:Y:S02]  /*6980*/  SEL R2, RZ, 0x1, P1 ;  /* 0x00000001ff027807 */ /* 0x000fe40000800000 */
[----:B------:R-:W-:Y:S02]  /*6990*/  SEL R0, R0, RZ, P1 ;  /* 0x000000ff00007207 */ /* 0x000fe40000800000 */
[----:B------:R-:W-:Y:S01]  /*69a0*/  LOP3.LUT R2, R9, R2, RZ, 0x3c, !PT ;  /* 0x0000000209027212 */ /* 0x000fe200078e3cff */
[----:B-1----:R-:W-:Y:S06]  /*69b0*/  @!P0 BRA `(.L_x_115) ;  /* 0x0000000000c88947 */ /* 0x002fec0003800000 */
.L_x_126:
[----:B------:R-:W-:Y:S01]  /*69c0*/  IMAD R5, R0, 0x8, R5 ;  /* 0x0000000800057824 */ /* 0x000fe200078e0205 */
[----:B------:R-:W-:-:S07]  /*69d0*/  SHF.L.U32 R0, R2, 0x1f, RZ ;  /* 0x0000001f02007819 */ /* 0x000fce00000006ff */
.L_x_116:
[----:B--2---:R2:W3:Y:S02]  /*69e0*/  SYNCS.PHASECHK.TRANS64.TRYWAIT P0, [R5+URZ], R0 ;  /* 0x00000000050075a7 */ /* 0x0044e4000800017f */
[----:B---3--:R-:W-:Y:S05]  /*69f0*/  @!P0 NANOSLEEP.SYNCS 0x989680 ;  /* 0x009896800000895d */ /* 0x008fea0003900000 */
[----:B------:R-:W3:Y:S02]  /*6a00*/  @!P0 SYNCS.PHASECHK.TRANS64 P0, [R5+URZ], R0 ;  /* 0x00000000050085a7 */ /* 0x000ee4000800007f */
[----:B---3--:R-:W-:Y:S05]  /*6a10*/  @!P0 BRA `(.L_x_116) ;  /* 0xfffffffc00f08947 */ /* 0x008fea000383ffff */
.L_x_111:
[----:B------:R-:W-:Y:S05]  /*6a20*/  BSYNC B0 ;  /* 0x0000000000007941 */ /* 0x000fea0003800000 */
.L_x_110:
[----:B------:R-:W-:Y:S05]  /*6a30*/  EXIT ;  /* 0x000000000000794d */ /* 0x000fea0003800000 */
.L_x_17:
[----:B---3--:R3:W4:Y:S02]  /*6a40*/  SYNCS.PHASECHK.TRANS64.TRYWAIT P1, [R3+URZ], R0 ;  /* 0x00000000030075a7 */ /* 0x008724000802017f */
[----:B----4-:R-:W-:Y:S05]  /*6a50*/  @!P1 NANOSLEEP.SYNCS 0x989680 ;  /* 0x009896800000995d */ /* 0x010fea0003900000 */
[----:B------:R-:W4:Y:S02]  /*6a60*/  @!P1 SYNCS.PHASECHK.TRANS64 P1, [R3+URZ], R0 ;  /* 0x00000000030095a7 */ /* 0x000f24000802007f */
[----:B----4-:R-:W-:Y:S05]  /*6a70*/  @!P1 BRA `(.L_x_17) ;  /* 0xfffffffc00f09947 */ /* 0x010fea000383ffff */
[----:B------:R-:W-:Y:S05]  /*6a80*/  BRA `(.L_x_16) ;  /* 0xffffffa400e07947 */ /* 0x000fea000383ffff */
.L_x_22:
[----:B-1----:R-:W-:-:S04]  /*6a90*/  IMAD.U32 R4, RZ, RZ, UR9 ;  /* 0x00000009ff047e24 */ /* 0x002fc8000f8e00ff */
[----:B------:R1:W2:Y:S03]  /*6aa0*/  SYNCS.PHASECHK.TRANS64.TRYWAIT P1, [R4+URZ], R3 ;  /* 0x00000003040075a7 */ /* 0x0002a6000802017f */
[----:B--2---:R-:W-:Y:S05]  /*6ab0*/  @!P1 NANOSLEEP.SYNCS 0x989680 ;  /* 0x009896800000995d */ /* 0x004fea0003900000 */
[----:B------:R-:W2:Y:S02]  /*6ac0*/  @!P1 SYNCS.PHASECHK.TRANS64 P1, [R4+URZ], R3 ;  /* 0x00000003040095a7 */ /* 0x000ea4000802007f */
[----:B--2---:R-:W-:Y:S05]  /*6ad0*/  @!P1 BRA `(.L_x_22) ;  /* 0xfffffffc00ec9947 */ /* 0x004fea000383ffff */
[----:B------:R-:W-:Y:S05]  /*6ae0*/  BRA `(.L_x_21) ;  /* 0xffffffac00f47947 */ /* 0x000fea000383ffff */
.L_x_97:
[----:B------:R-:W-:Y:S01]  /*6af0*/  BSSY B1, `(.L_x_117) ;  /* 0x0000006000017945 */ /* 0x000fe20003800000 */
[----:B------:R-:W-:-:S07]  /*6b00*/  IMAD.MOV.U32 R15, RZ, RZ, -0x1 ;  /* 0xffffffffff0f7424 */ /* 0x000fce00078e00ff */
[----:B------:R-:W-:Y:S05]  /*6b10*/  WARPSYNC.COLLECTIVE R15, `(.L_x_118) ;  /* 0x000000000f0c7348 */ /* 0x000fea0003c00000 */
[----:B------:R-:W-:Y:S02]  /*6b20*/  ELECT P6, UR62, PT ;  /* 0x00000000003e782f */ /* 0x000fe400038c0000 */
[----:B------:R-:W-:Y:S01]  /*6b30*/  MOV R14, UR62 ;  /* 0x0000003e000e7c02 */ /* 0x000fe20008000f00 */
[----:B------:R-:W-:Y:S10]  /*6b40*/  ENDCOLLECTIVE ;  /* 0x000000000000791b */ /* 0x000ff40003800000 */
.L_x_118:
[----:B------:R-:W-:Y:S05]  /*6b50*/  BSYNC B1 ;  /* 0x0000000000017941 */ /* 0x000fea0003800000 */
.L_x_117:
[----:B------:R-:W-:Y:S05]  /*6b60*/  BRA `(.L_x_119) ;  /* 0xfffffff000147947 */ /* 0x000fea000383ffff */
.L_x_100:
[----:B0-----:R0:W1:Y:S02]  /*6b70*/  SYNCS.PHASECHK.TRANS64.TRYWAIT P1, [R12+URZ+0x20], R7 ;  /* 0x000020070c0075a7 */ /* 0x001064000802017f */
[----:B-1----:R-:W-:Y:S05]  /*6b80*/  @!P1 NANOSLEEP.SYNCS 0x989680 ;  /* 0x009896800000995d */ /* 0x002fea0003900000 */
[----:B------:R-:W1:Y:S02]  /*6b90*/  @!P1 SYNCS.PHASECHK.TRANS64 P1, [R12+URZ+0x20], R7 ;  /* 0x000020070c0095a7 */ /* 0x000e64000802007f */
[----:B-1----:R-:W-:Y:S05]  /*6ba0*/  @!P1 BRA `(.L_x_100) ;  /* 0xfffffffc00f09947 */ /* 0x002fea000383ffff */
[----:B------:R-:W-:Y:S05]  /*6bb0*/  BRA `(.L_x_120) ;  /* 0xfffffff000487947 */ /* 0x000fea000383ffff */
.L_x_109:
[----:B------:R-:W-:Y:S01]  /*6bc0*/  BSSY B0, `(.L_x_121) ;  /* 0x0000006000007945 */ /* 0x000fe20003800000 */
[----:B------:R-:W-:-:S07]  /*6bd0*/  IMAD.MOV.U32 R15, RZ, RZ, -0x1 ;  /* 0xffffffffff0f7424 */ /* 0x000fce00078e00ff */
[----:B------:R-:W-:Y:S05]  /*6be0*/  WARPSYNC.COLLECTIVE R15, `(.L_x_122) ;  /* 0x000000000f0c7348 */ /* 0x000fea0003c00000 */
[----:B------:R-:W-:Y:S02]  /*6bf0*/  ELECT P6, UR62, PT ;  /* 0x00000000003e782f */ /* 0x000fe400038c0000 */
[----:B------:R-:W-:Y:S01]  /*6c00*/  MOV R14, UR62 ;  /* 0x0000003e000e7c02 */ /* 0x000fe20008000f00 */
[----:B------:R-:W-:Y:S10]  /*6c10*/  ENDCOLLECTIVE ;  /* 0x000000000000791b */ /* 0x000ff40003800000 */
.L_x_122:
[----:B------:R-:W-:Y:S05]  /*6c20*/  BSYNC B0 ;  /* 0x0000000000007941 */ /* 0x000fea0003800000 */
.L_x_121:
[----:B------:R-:W-:Y:S05]  /*6c30*/  BRA `(.L_x_123) ;  /* 0xfffffff800cc7947 */ /* 0x000fea000383ffff */
.L_x_113:
[----:B0-----:R0:W1:Y:S02]  /*6c40*/  SYNCS.PHASECHK.TRANS64.TRYWAIT P0, [R7+URZ], R4 ;  /* 0x00000004070075a7 */ /* 0x001064000800017f */
[----:B-1----:R-:W-:Y:S05]  /*6c50*/  @!P0 NANOSLEEP.SYNCS 0x989680 ;  /* 0x009896800000895d */ /* 0x002fea0003900000 */
[----:B------:R-:W1:Y:S02]  /*6c60*/  @!P0 SYNCS.PHASECHK.TRANS64 P0, [R7+URZ], R4 ;  /* 0x00000004070085a7 */ /* 0x000e64000800007f */
[----:B-1----:R-:W-:Y:S05]  /*6c70*/  @!P0 BRA `(.L_x_113) ;  /* 0xfffffffc00f08947 */ /* 0x002fea000383ffff */
[----:B------:R-:W-:Y:S05]  /*6c80*/  BRA `(.L_x_124) ;  /* 0xfffffffc000c7947 */ /* 0x000fea000383ffff */
.L_x_114:
[----:B0-----:R0:W1:Y:S02]  /*6c90*/  SYNCS.PHASECHK.TRANS64.TRYWAIT P0, [R6+URZ], R3 ;  /* 0x00000003060075a7 */ /* 0x001064000800017f */
[----:B-1----:R-:W-:Y:S05]  /*6ca0*/  @!P0 NANOSLEEP.SYNCS 0x989680 ;  /* 0x009896800000895d */ /* 0x002fea0003900000 */
[----:B------:R-:W1:Y:S02]  /*6cb0*/  @!P0 SYNCS.PHASECHK.TRANS64 P0, [R6+URZ], R3 ;  /* 0x00000003060085a7 */ /* 0x000e64000800007f */
[----:B-1----:R-:W-:Y:S05]  /*6cc0*/  @!P0 BRA `(.L_x_114) ;  /* 0xfffffffc00f08947 */ /* 0x002fea000383ffff */
[----:B------:R-:W-:Y:S05]  /*6cd0*/  BRA `(.L_x_125) ;  /* 0xfffffffc001c7947 */ /* 0x000fea000383ffff */
.L_x_115:
[----:B-1----:R1:W2:Y:S02]  /*6ce0*/  SYNCS.PHASECHK.TRANS64.TRYWAIT P0, [R7+URZ], R4 ;  /* 0x00000004070075a7 */ /* 0x0022a4000800017f */
[----:B--2---:R-:W-:Y:S05]  /*6cf0*/  @!P0 NANOSLEEP.SYNCS 0x989680 ;  /* 0x009896800000895d */ /* 0x004fea0003900000 */
[----:B------:R-:W2:Y:S02]  /*6d00*/  @!P0 SYNCS.PHASECHK.TRANS64 P0, [R7+URZ], R4 ;  /* 0x00000004070085a7 */ /* 0x000ea4000800007f */
[----:B--2---:R-:W-:Y:S05]  /*6d10*/  @!P0 BRA `(.L_x_115) ;  /* 0xfffffffc00f08947 */ /* 0x004fea000383ffff */
[----:B------:R-:W-:Y:S05]  /*6d20*/  BRA `(.L_x_126) ;  /* 0xfffffffc00247947 */ /* 0x000fea000383ffff */
.L_x_127:
[----:B------:R-:W-:-:S00]  /*6d30*/  BRA `(.L_x_127) ;  /* 0xfffffffc00fc7947 */ /* 0x000fc0000383ffff */
[----:B------:R-:W-:-:S00]  /*6d40*/  NOP ;  /* 0x0000000000007918 */ /* 0x000fc00000000000 */
        /* <DEDUP_REMOVED lines=11> */
.L_x_128:


//--------------------- .nv.global.init           --------------------------
	.section	.nv.global.init,"aw",@progbits
.nv.global.init:
	.type		$str$22,@object
	.size		$str$22,($str$23 - $str$22)
$str$22:
        /*0000*/ 	.byte	0x6b, 0x5f, 0x74, 0x69, 0x6c, 0x65, 0x5f, 0x63, 0x6f, 0x75, 0x6e, 0x74, 0x20, 0x3e, 0x3d, 0x20
        /*0010*/ 	.byte	0x31, 0x00
	.type		$str$23,@object
	.size		$str$23,(__unnamed_1 - $str$23)
$str$23:
        /*0012*/ 	.byte	0x2f, 0x74, 0x6d, 0x70, 0x2f, 0x63, 0x75, 0x74, 0x6c, 0x61, 0x73, 0x73, 0x5f, 0x73, 0x77, 0x65
        /*0022*/ 	.byte	0x65, 0x70, 0x5f, 0x73, 0x72, 0x63, 0x2f, 0x69, 0x6e, 0x63, 0x6c, 0x75, 0x64, 0x65, 0x2f, 0x63
        /*0032*/ 	.byte	0x75, 0x74, 0x6c, 0x61, 0x73, 0x73, 0x2f, 0x67, 0x65, 0x6d, 0x6d, 0x2f, 0x63, 0x6f, 0x6c, 0x6c
        /*0042*/ 	.byte	0x65, 0x63, 0x74, 0x69, 0x76, 0x65, 0x2f, 0x73, 0x6d, 0x39, 0x30, 0x5f, 0x6d, 0x6d, 0x61, 0x5f
        /*0052*/ 	.byte	0x74, 0x6d, 0x61, 0x5f, 0x67, 0x6d, 0x6d, 0x61, 0x5f, 0x73, 0x73, 0x5f, 0x77, 0x61, 0x72, 0x70
        /*0062*/ 	.byte	0x73, 0x70, 0x65, 0x63, 0x69, 0x61, 0x6c, 0x69, 0x7a, 0x65, 0x64, 0x2e, 0x68, 0x70, 0x70, 0x00
	.type		__unnamed_1,@object
	.size		__unnamed_1,(.L_0 - __unnamed_1)
__unnamed_1:
        /*0072*/ 	.byte	0x76, 0x6f, 0x69, 0x64, 0x20, 0x63, 0x75, 0x74, 0x6c, 0x61, 0x73, 0x73, 0x3a, 0x3a, 0x67, 0x65
        /* <DEDUP_REMOVED lines=179> */
        /*0bb2*/ 	.byte	0x69, 0x64, 0x65, 0x6e, 0x74, 0x69, 0x74, 0x79, 0x5d, 0x00
.L_0:


//--------------------- .nv.shared._ZN7cutlass13device_kernelINS_4gemm6kernel13GemmUniversalIN4cute5tupleIJiiiiEEENS1_10collective13CollectiveMmaINS1_34MainloopSm90TmaGmmaWarpSpecializedILi4ENS5_IJNS4_1CILi1EEESB_SB_EEENS1_35KernelTmaWarpSpecializedCooperativeEEENS5_IJNSA_ILi192EEENSA_ILi32EEENSA_ILi128EEEEEENS_6half_tENS5_IJlSB_lEEESJ_SK_NS4_8TiledMMAINS4_8MMA_AtomIJNS4_4SM904GMMA25MMA_64x32x16_F32F16F16_SSILNSO_5MajorE0ELSQ_0ELNSO_7ScaleInE1ELSR_1EEEEEENS4_6LayoutINS5_IJNSA_ILi2EEESB_SB_EEENS5_IJSB_NSA_ILi0EEESX_EEEEENS5_IJNS4_10UnderscoreES10_S10_EEEEENS4_13SM90_TMA_LOADENS4_14ComposedLayoutINS4_7SwizzleILi3ELi4ELi3EEENS4_18smem_ptr_flag_bitsILi16EEENSU_INS5_IJNSA_ILi8EEENSA_ILi64EEEEEENS5_IJS1A_SB_EEEEEEEvNS4_8identityES13_S1E_vS1F_EENS_8epilogue10collective6detail29Sm90TmaWarpSpecializedAdapterINS1I_15DefaultEpilogueISJ_SK_SK_NS1H_6thread17LinearCombinationISJ_Li1EffLNS1M_9ScaleType4KindE0ELNS_15FloatRoundStyleE2ESJ_EENS1_15EpilogueDefaultEEEEEvvEEEEvNT_6ParamsE --------------------------
	.section	.nv.shared._ZN7cutlass13device_kernelINS_4gemm6kernel13GemmUniversalIN4cute5tupleIJiiiiEEENS1_10collective13CollectiveMmaINS1_34MainloopSm90TmaGmmaWarpSpecializedILi4ENS5_IJNS4_1CILi1EEESB_SB_EEENS1_35KernelTmaWarpSpecializedCooperativeEEENS5_IJNSA_ILi192EEENSA_ILi32EEENSA_ILi128EEEEEENS_6half_tENS5_IJlSB_lEEESJ_SK_NS4_8TiledMMAINS4_8MMA_AtomIJNS4_4SM904GMMA25MMA_64x32x16_F32F16F16_SSILNSO_5MajorE0ELSQ_0ELNSO_7ScaleInE1ELSR_1EEEEEENS4_6LayoutINS5_IJNSA_ILi2EEESB_SB_EEENS5_IJSB_NSA_ILi0EEESX_EEEEENS5_IJNS4_10UnderscoreES10_S10_EEEEENS4_13SM90_TMA_LOADENS4_14ComposedLayoutINS4_7SwizzleILi3ELi4ELi3EEENS4_18smem_ptr_flag_bitsILi16EEENSU_INS5_IJNSA_ILi8EEENSA_ILi64EEEEEENS5_IJS1A_SB_EEEEEEEvNS4_8identityES13_S1E_vS1F_EENS_8epilogue10collective6detail29Sm90TmaWarpSpecializedAdapterINS1I_15DefaultEpilogueISJ_SK_SK_NS1H_6thread17LinearCombinationISJ_Li1EffLNS1M_9ScaleType4KindE0ELNS_15FloatRoundStyleE2ESJ_EENS1_15EpilogueDefaultEEEEEvvEEEEvNT_6ParamsE,"aw",@nobits
	.sectionflags	@""
	.align	16
	.zero		1024


//--------------------- .nv.shared.reserved.0     --------------------------
	.section	.nv.shared.reserved.0,"aw",@nobits
	.weak		__nv_reservedSMEM_offset_0_alias
	.size		__nv_reservedSMEM_offset_0_alias, 0, 0
	.other		__nv_reservedSMEM_offset_0_alias,@"STO_CUDA_RESERVED_SHARED STV_DEFAULT"
__nv_reservedSMEM_offset_0_alias:
	.zero		0


//--------------------- .nv.global                --------------------------
	.section	.nv.global,"aw",@nobits
.nv.global:
	.type		_ZN39_INTERNAL_90bdde8c_4_k_cu_c8c5f1eb_86554cute1_E,@object
	.size		_ZN39_INTERNAL_90bdde8c_4_k_cu_c8c5f1eb_86554cute1_E,(_ZN39_INTERNAL_90bdde8c_4_k_cu_c8c5f1eb_86554cuda3std3__45__cpo6cbeginE - _ZN39_INTERNAL_90bdde8c_4_k_cu_c8c5f1eb_86554cute1_E)
_ZN39_INTERNAL_90bdde8c_4_k_cu_c8c5f1eb_86554cute1_E:
	.zero		1
	.type		_ZN39_INTERNAL_90bdde8c_4_k_cu_c8c5f1eb_86554cuda3std3__45__cpo6cbeginE,@object
	.size		_ZN39_INTERNAL_90bdde8c_4_k_cu_c8c5f1eb_86554cuda3std3__45__cpo6cbeginE,(_ZN39_INTERNAL_90bdde8c_4_k_cu_c8c5f1eb_86554cuda3std3__48in_placeE - _ZN39_INTERNAL_90bdde8c_4_k_cu_c8c5f1eb_86554cuda3std3__45__cpo6cbeginE)
_ZN39_INTERNAL_90bdde8c_4_k_cu_c8c5f1eb_86554cuda3std3__45__cpo6cbeginE:
	.zero		1
	.type		_ZN39_INTERNAL_90bdde8c_4_k_cu_c8c5f1eb_86554cuda3std3__48in_placeE,@object
	.size		_ZN39_INTERNAL_90bdde8c_4_k_cu_c8c5f1eb_86554cuda3std3__48in_placeE,(_ZN39_INTERNAL_90bdde8c_4_k_cu_c8c5f1eb_86554cuda3std6ranges3__45__cpo9iter_moveE - _ZN39_INTERNAL_90bdde8c_4_k_cu_c8c5f1eb_86554cuda3std3__48in_placeE)
_ZN39_INTERNAL_90bdde8c_4_k_cu_c8c5f1eb_86554cuda3std3__48in_placeE:
	.zero		1
	.type		_ZN39_INTERNAL_90bdde8c_4_k_cu_c8c5f1eb_86554cuda3std6ranges3__45__cpo9iter_moveE,@object
	.size		_ZN39_INTERNAL_90bdde8c_4_k_cu_c8c5f1eb_86554cuda3std6ranges3__45__cpo9iter_moveE,(_ZN39_INTERNAL_90bdde8c_4_k_cu_c8c5f1eb_86554cuda3std3__45__cpo5beginE - _ZN39_INTERNAL_90bdde8c_4_k_cu_c8c5f1eb_86554cuda3std6ranges3__45__cpo9iter_moveE)
_ZN39_INTERNAL_90bdde8c_4_k_cu_c8c5f1eb_86554cuda3std6ranges3__45__cpo9iter_moveE:
	.zero		1
	.type		_ZN39_INTERNAL_90bdde8c_4_k_cu_c8c5f1eb_86554cuda3std3__45__cpo5beginE,@object
	.size		_ZN39_INTERNAL_90bdde8c_4_k_cu_c8c5f1eb_86554cuda3std3__45__cpo5beginE,(_ZN39_INTERNAL_90bdde8c_4_k_cu_c8c5f1eb_86554cuda3std3__441_GLOBAL__N__90bdde8c_4_k_cu_c8c5f1eb_86556ignoreE - _ZN39_INTERNAL_90bdde8c_4_k_cu_c8c5f1eb_86554cuda3std3__45__cpo5beginE)
_ZN39_INTERNAL_90bdde8c_4_k_cu_c8c5f1eb_86554cuda3std3__45__cpo5beginE:
	.zero		1
	.type		_ZN39_INTERNAL_90bdde8c_4_k_cu_c8c5f1eb_86554cuda3std3__441_GLOBAL__N__90bdde8c_4_k_cu_c8c5f1eb_86556ignoreE,@object
	.size		_ZN39_INTERNAL_90bdde8c_4_k_cu_c8c5f1eb_86554cuda3std3__441_GLOBAL__N__90bdde8c_4_k_cu_c8c5f1eb_86556ignoreE,(_ZN39_INTERNAL_90bdde8c_4_k_cu_c8c5f1eb_86554cute7productE - _ZN39_INTERNAL_90bdde8c_4_k_cu_c8c5f1eb_86554cuda3std3__441_GLOBAL__N__90bdde8c_4_k_cu_c8c5f1eb_86556ignoreE)
_ZN39_INTERNAL_90bdde8c_4_k_cu_c8c5f1eb_86554cuda3std3__441_GLOBAL__N__90bdde8c_4_k_cu_c8c5f1eb_86556ignoreE:
	.zero		1
	.type		_ZN39_INTERNAL_90bdde8c_4_k_cu_c8c5f1eb_86554cute7productE,@object
	.size		_ZN39_INTERNAL_90bdde8c_4_k_cu_c8c5f1eb_86554cute7productE,(_ZN39_INTERNAL_90bdde8c_4_k_cu_c8c5f1eb_86554cuda3std3__45__cpo3endE - _ZN39_INTERNAL_90bdde8c_4_k_cu_c8c5f1eb_86554cute7productE)
_ZN39_INTERNAL_90bdde8c_4_k_cu_c8c5f1eb_86554cute7productE:
	.zero		1
	.type		_ZN39_INTERNAL_90bdde8c_4_k_cu_c8c5f1eb_86554cuda3std3__45__cpo3endE,@object
	.size		_ZN39_INTERNAL_90bdde8c_4_k_cu_c8c5f1eb_86554cuda3std3__45__cpo3endE,(_ZN39_INTERNAL_90bdde8c_4_k_cu_c8c5f1eb_86554cuda3std3__419piecewise_constructE - _ZN39_INTERNAL_90bdde8c_4_k_cu_c8c5f1eb_86554cuda3std3__45__cpo3endE)
_ZN39_INTERNAL_90bdde8c_4_k_cu_c8c5f1eb_86554cuda3std3__45__cpo3endE:
	.zero		1
	.type		_ZN39_INTERNAL_90bdde8c_4_k_cu_c8c5f1eb_86554cuda3std3__419piecewise_constructE,@object
	.size		_ZN39_INTERNAL_90bdde8c_4_k_cu_c8c5f1eb_86554cuda3std3__419piecewise_constructE,(_ZN39_INTERNAL_90bdde8c_4_k_cu_c8c5f1eb_86554cuda3std3__45__cpo4cendE - _ZN39_INTERNAL_90bdde8c_4_k_cu_c8c5f1eb_86554cuda3std3__419piecewise_constructE)
_ZN39_INTERNAL_90bdde8c_4_k_cu_c8c5f1eb_86554cuda3std3__419piecewise_constructE:
	.zero		1
	.type		_ZN39_INTERNAL_90bdde8c_4_k_cu_c8c5f1eb_86554cuda3std3__45__cpo4cendE,@object
	.size		_ZN39_INTERNAL_90bdde8c_4_k_cu_c8c5f1eb_86554cuda3std3__45__cpo4cendE,(_ZN39_INTERNAL_90bdde8c_4_k_cu_c8c5f1eb_86554cuda3std6ranges3__45__cpo4swapE - _ZN39_INTERNAL_90bdde8c_4_k_cu_c8c5f1eb_86554cuda3std3__45__cpo4cendE)
_ZN39_INTERNAL_90bdde8c_4_k_cu_c8c5f1eb_86554cuda3std3__45__cpo4cendE:
	.zero		1
	.type		_ZN39_INTERNAL_90bdde8c_4_k_cu_c8c5f1eb_86554cuda3std6ranges3__45__cpo4swapE,@object
	.size		_ZN39_INTERNAL_90bdde8c_4_k_cu_c8c5f1eb_86554cuda3std6ranges3__45__cpo4swapE,(.L_8 - _ZN39_INTERNAL_90bdde8c_4_k_cu_c8c5f1eb_86554cuda3std6ranges3__45__cpo4swapE)
_ZN39_INTERNAL_90bdde8c_4_k_cu_c8c5f1eb_86554cuda3std6ranges3__45__cpo4swapE:
	.zero		1
.L_8:


//--------------------- .nv.constant0._ZN7cutlass13device_kernelINS_4gemm6kernel13GemmUniversalIN4cute5tupleIJiiiiEEENS1_10collective13CollectiveMmaINS1_34MainloopSm90TmaGmmaWarpSpecializedILi4ENS5_IJNS4_1CILi1EEESB_SB_EEENS1_35KernelTmaWarpSpecializedCooperativeEEENS5_IJNSA_ILi192EEENSA_ILi32EEENSA_ILi128EEEEEENS_6half_tENS5_IJlSB_lEEESJ_SK_NS4_8TiledMMAINS4_8MMA_AtomIJNS4_4SM904GMMA25MMA_64x32x16_F32F16F16_SSILNSO_5MajorE0ELSQ_0ELNSO_7ScaleInE1ELSR_1EEEEEENS4_6LayoutINS5_IJNSA_ILi2EEESB_SB_EEENS5_IJSB_NSA_ILi0EEESX_EEEEENS5_IJNS4_10UnderscoreES10_S10_EEEEENS4_13SM90_TMA_LOADENS4_14ComposedLayoutINS4_7SwizzleILi3ELi4ELi3EEENS4_18smem_ptr_flag_bitsILi16EEENSU_INS5_IJNSA_ILi8EEENSA_ILi64EEEEEENS5_IJS1A_SB_EEEEEEEvNS4_8identityES13_S1E_vS1F_EENS_8epilogue10collective6detail29Sm90TmaWarpSpecializedAdapterINS1I_15DefaultEpilogueISJ_SK_SK_NS1H_6thread17LinearCombinationISJ_Li1EffLNS1M_9ScaleType4KindE0ELNS_15FloatRoundStyleE2ESJ_EENS1_15EpilogueDefaultEEEEEvvEEEEvNT_6ParamsE --------------------------
	.section	.nv.constant0._ZN7cutlass13device_kernelINS_4gemm6kernel13GemmUniversalIN4cute5tupleIJiiiiEEENS1_10collective13CollectiveMmaINS1_34MainloopSm90TmaGmmaWarpSpecializedILi4ENS5_IJNS4_1CILi1EEESB_SB_EEENS1_35KernelTmaWarpSpecializedCooperativeEEENS5_IJNSA_ILi192EEENSA_ILi32EEENSA_ILi128EEEEEENS_6half_tENS5_IJlSB_lEEESJ_SK_NS4_8TiledMMAINS4_8MMA_AtomIJNS4_4SM904GMMA25MMA_64x32x16_F32F16F16_SSILNSO_5MajorE0ELSQ_0ELNSO_7ScaleInE1ELSR_1EEEEEENS4_6LayoutINS5_IJNSA_ILi2EEESB_SB_EEENS5_IJSB_NSA_ILi0EEESX_EEEEENS5_IJNS4_10UnderscoreES10_S10_EEEEENS4_13SM90_TMA_LOADENS4_14ComposedLayoutINS4_7SwizzleILi3ELi4ELi3EEENS4_18smem_ptr_flag_bitsILi16EEENSU_INS5_IJNSA_ILi8EEENSA_ILi64EEEEEENS5_IJS1A_SB_EEEEEEEvNS4_8identityES13_S1E_vS1F_EENS_8epilogue10collective6detail29Sm90TmaWarpSpecializedAdapterINS1I_15DefaultEpilogueISJ_SK_SK_NS1H_6thread17LinearCombinationISJ_Li1EffLNS1M_9ScaleType4KindE0ELNS_15FloatRoundStyleE2ESJ_EENS1_15EpilogueDefaultEEEEEvvEEEEvNT_6ParamsE,"a",@progbits
	.sectionflags	@""
	.align	4
.nv.constant0._ZN7cutlass13device_kernelINS_4gemm6kernel13GemmUniversalIN4cute5tupleIJiiiiEEENS1_10collective13CollectiveMmaINS1_34MainloopSm90TmaGmmaWarpSpecializedILi4ENS5_IJNS4_1CILi1EEESB_SB_EEENS1_35KernelTmaWarpSpecializedCooperativeEEENS5_IJNSA_ILi192EEENSA_ILi32EEENSA_ILi128EEEEEENS_6half_tENS5_IJlSB_lEEESJ_SK_NS4_8TiledMMAINS4_8MMA_AtomIJNS4_4SM904GMMA25MMA_64x32x16_F32F16F16_SSILNSO_5MajorE0ELSQ_0ELNSO_7ScaleInE1ELSR_1EEEEEENS4_6LayoutINS5_IJNSA_ILi2EEESB_SB_EEENS5_IJSB_NSA_ILi0EEESX_EEEEENS5_IJNS4_10UnderscoreES10_S10_EEEEENS4_13SM90_TMA_LOADENS4_14ComposedLayoutINS4_7SwizzleILi3ELi4ELi3EEENS4_18smem_ptr_flag_bitsILi16EEENSU_INS5_IJNSA_ILi8EEENSA_ILi64EEEEEENS5_IJS1A_SB_EEEEEEEvNS4_8identityES13_S1E_vS1F_EENS_8epilogue10collective6detail29Sm90TmaWarpSpecializedAdapterINS1I_15DefaultEpilogueISJ_SK_SK_NS1H_6thread17LinearCombinationISJ_Li1EffLNS1M_9ScaleType4KindE0ELNS_15FloatRoundStyleE2ESJ_EENS1_15EpilogueDefaultEEEEEvvEEEEvNT_6ParamsE:
	.zero		1664


//--------------------- SYMBOLS --------------------------

	.type		.nv.reservedSmem.offset0,@object
	.size		.nv.reservedSmem.offset0,0x4
	.type		__assertfail,@function
